//
// Generated by NVIDIA NVVM Compiler
//
// Compiler Build ID: CL-36424714
// Cuda compilation tools, release 13.0, V13.0.88
// Based on NVVM 20.0.0
//

.version 9.0
.target sm_100
.address_size 64

	// .globl	_Z14matrix_productPfS_S_iii

.visible .entry _Z14matrix_productPfS_S_iii(
	.param .u64 .ptr .align 1 _Z14matrix_productPfS_S_iii_param_0,
	.param .u64 .ptr .align 1 _Z14matrix_productPfS_S_iii_param_1,
	.param .u64 .ptr .align 1 _Z14matrix_productPfS_S_iii_param_2,
	.param .u32 _Z14matrix_productPfS_S_iii_param_3,
	.param .u32 _Z14matrix_productPfS_S_iii_param_4,
	.param .u32 _Z14matrix_productPfS_S_iii_param_5
)
{
	.reg .pred 	%p<13>;
	.reg .b32 	%r<47>;
	.reg .b32 	%f<68>;
	.reg .b64 	%rd<50>;

	ld.param.u64 	%rd8, [_Z14matrix_productPfS_S_iii_param_0];
	ld.param.u64 	%rd9, [_Z14matrix_productPfS_S_iii_param_1];
	ld.param.u64 	%rd7, [_Z14matrix_productPfS_S_iii_param_2];
	ld.param.u32 	%r22, [_Z14matrix_productPfS_S_iii_param_3];
	ld.param.u32 	%r24, [_Z14matrix_productPfS_S_iii_param_4];
	ld.param.u32 	%r23, [_Z14matrix_productPfS_S_iii_param_5];
	cvta.to.global.u64 	%rd1, %rd9;
	cvta.to.global.u64 	%rd2, %rd8;
	mov.u32 	%r26, %ntid.x;
	mov.u32 	%r27, %ctaid.x;
	mov.u32 	%r28, %tid.x;
	mad.lo.s32 	%r1, %r26, %r27, %r28;
	mov.u32 	%r29, %ntid.y;
	mov.u32 	%r30, %ctaid.y;
	mov.u32 	%r31, %tid.y;
	mad.lo.s32 	%r32, %r29, %r30, %r31;
	setp.ge.s32 	%p1, %r1, %r22;
	setp.ge.s32 	%p2, %r32, %r24;
	or.pred  	%p3, %p1, %p2;
	@%p3 bra 	$L__BB0_14;
	mul.lo.s32 	%r33, %r23, %r32;
	cvt.s64.s32 	%rd3, %r33;
	setp.lt.s32 	%p4, %r23, 1;
	mov.f32 	%f67, 0f00000000;
	@%p4 bra 	$L__BB0_13;
	and.b32  	%r3, %r23, 7;
	setp.lt.u32 	%p5, %r23, 8;
	mov.f32 	%f67, 0f00000000;
	mov.b32 	%r44, 0;
	mov.u32 	%r41, %r1;
	@%p5 bra 	$L__BB0_5;
	and.b32  	%r44, %r23, 2147483640;
	shl.b32 	%r5, %r22, 3;
	neg.s32 	%r39, %r44;
	shl.b64 	%rd10, %rd3, 2;
	add.s64 	%rd11, %rd10, %rd2;
	add.s64 	%rd49, %rd11, 16;
	mov.f32 	%f67, 0f00000000;
	mul.wide.s32 	%rd14, %r22, 4;
	mov.u32 	%r41, %r1;
$L__BB0_4:
	.pragma "nounroll";
	ld.global.f32 	%f17, [%rd49+-16];
	mul.wide.s32 	%rd12, %r41, 4;
	add.s64 	%rd13, %rd1, %rd12;
	ld.global.f32 	%f18, [%rd13];
	fma.rn.f32 	%f19, %f17, %f18, %f67;
	ld.global.f32 	%f20, [%rd49+-12];
	add.s64 	%rd15, %rd13, %rd14;
	ld.global.f32 	%f21, [%rd15];
	fma.rn.f32 	%f22, %f20, %f21, %f19;
	ld.global.f32 	%f23, [%rd49+-8];
	add.s64 	%rd16, %rd15, %rd14;
	ld.global.f32 	%f24, [%rd16];
	fma.rn.f32 	%f25, %f23, %f24, %f22;
	ld.global.f32 	%f26, [%rd49+-4];
	add.s64 	%rd17, %rd16, %rd14;
	ld.global.f32 	%f27, [%rd17];
	fma.rn.f32 	%f28, %f26, %f27, %f25;
	ld.global.f32 	%f29, [%rd49];
	add.s64 	%rd18, %rd17, %rd14;
	ld.global.f32 	%f30, [%rd18];
	fma.rn.f32 	%f31, %f29, %f30, %f28;
	ld.global.f32 	%f32, [%rd49+4];
	add.s64 	%rd19, %rd18, %rd14;
	ld.global.f32 	%f33, [%rd19];
	fma.rn.f32 	%f34, %f32, %f33, %f31;
	ld.global.f32 	%f35, [%rd49+8];
	add.s64 	%rd20, %rd19, %rd14;
	ld.global.f32 	%f36, [%rd20];
	fma.rn.f32 	%f37, %f35, %f36, %f34;
	ld.global.f32 	%f38, [%rd49+12];
	add.s64 	%rd21, %rd20, %rd14;
	ld.global.f32 	%f39, [%rd21];
	fma.rn.f32 	%f67, %f38, %f39, %f37;
	add.s32 	%r41, %r41, %r5;
	add.s32 	%r39, %r39, 8;
	add.s64 	%rd49, %rd49, 32;
	setp.ne.s32 	%p6, %r39, 0;
	@%p6 bra 	$L__BB0_4;
$L__BB0_5:
	setp.eq.s32 	%p7, %r3, 0;
	@%p7 bra 	$L__BB0_13;
	and.b32  	%r13, %r23, 3;
	setp.lt.u32 	%p8, %r3, 4;
	@%p8 bra 	$L__BB0_8;
	cvt.u64.u32 	%rd22, %r44;
	add.s64 	%rd23, %rd22, %rd3;
	shl.b64 	%rd24, %rd23, 2;
	add.s64 	%rd25, %rd2, %rd24;
	ld.global.f32 	%f41, [%rd25];
	mul.wide.s32 	%rd26, %r41, 4;
	add.s64 	%rd27, %rd1, %rd26;
	ld.global.f32 	%f42, [%rd27];
	fma.rn.f32 	%f43, %f41, %f42, %f67;
	ld.global.f32 	%f44, [%rd25+4];
	mul.wide.s32 	%rd28, %r22, 4;
	add.s64 	%rd29, %rd27, %rd28;
	ld.global.f32 	%f45, [%rd29];
	fma.rn.f32 	%f46, %f44, %f45, %f43;
	ld.global.f32 	%f47, [%rd25+8];
	add.s64 	%rd30, %rd29, %rd28;
	ld.global.f32 	%f48, [%rd30];
	fma.rn.f32 	%f49, %f47, %f48, %f46;
	ld.global.f32 	%f50, [%rd25+12];
	add.s64 	%rd31, %rd30, %rd28;
	ld.global.f32 	%f51, [%rd31];
	fma.rn.f32 	%f67, %f50, %f51, %f49;
	shl.b32 	%r35, %r22, 2;
	add.s32 	%r41, %r35, %r41;
	add.s32 	%r44, %r44, 4;
$L__BB0_8:
	setp.eq.s32 	%p9, %r13, 0;
	@%p9 bra 	$L__BB0_13;
	setp.eq.s32 	%p10, %r13, 1;
	@%p10 bra 	$L__BB0_11;
	cvt.u64.u32 	%rd32, %r44;
	add.s64 	%rd33, %rd32, %rd3;
	shl.b64 	%rd34, %rd33, 2;
	add.s64 	%rd35, %rd2, %rd34;
	ld.global.f32 	%f53, [%rd35];
	mul.wide.s32 	%rd36, %r41, 4;
	add.s64 	%rd37, %rd1, %rd36;
	ld.global.f32 	%f54, [%rd37];
	fma.rn.f32 	%f55, %f53, %f54, %f67;
	ld.global.f32 	%f56, [%rd35+4];
	mul.wide.s32 	%rd38, %r22, 4;
	add.s64 	%rd39, %rd37, %rd38;
	ld.global.f32 	%f57, [%rd39];
	fma.rn.f32 	%f67, %f56, %f57, %f55;
	shl.b32 	%r36, %r22, 1;
	add.s32 	%r41, %r41, %r36;
	add.s32 	%r44, %r44, 2;
$L__BB0_11:
	and.b32  	%r37, %r23, 1;
	setp.eq.b32 	%p11, %r37, 1;
	not.pred 	%p12, %p11;
	@%p12 bra 	$L__BB0_13;
	cvt.u64.u32 	%rd40, %r44;
	add.s64 	%rd41, %rd40, %rd3;
	shl.b64 	%rd42, %rd41, 2;
	add.s64 	%rd43, %rd2, %rd42;
	ld.global.f32 	%f58, [%rd43];
	mul.wide.s32 	%rd44, %r41, 4;
	add.s64 	%rd45, %rd1, %rd44;
	ld.global.f32 	%f59, [%rd45];
	fma.rn.f32 	%f67, %f58, %f59, %f67;
$L__BB0_13:
	mad.lo.s32 	%r38, %r22, %r32, %r1;
	cvta.to.global.u64 	%rd46, %rd7;
	mul.wide.s32 	%rd47, %r38, 4;
	add.s64 	%rd48, %rd46, %rd47;
	st.global.f32 	[%rd48], %f67;
$L__BB0_14:
	ret;

}
	// .globl	_Z24matrix_transpose_productPfS_S_iii
.visible .entry _Z24matrix_transpose_productPfS_S_iii(
	.param .u64 .ptr .align 1 _Z24matrix_transpose_productPfS_S_iii_param_0,
	.param .u64 .ptr .align 1 _Z24matrix_transpose_productPfS_S_iii_param_1,
	.param .u64 .ptr .align 1 _Z24matrix_transpose_productPfS_S_iii_param_2,
	.param .u32 _Z24matrix_transpose_productPfS_S_iii_param_3,
	.param .u32 _Z24matrix_transpose_productPfS_S_iii_param_4,
	.param .u32 _Z24matrix_transpose_productPfS_S_iii_param_5
)
{
	.reg .pred 	%p<9>;
	.reg .b32 	%r<61>;
	.reg .b32 	%f<30>;
	.reg .b64 	%rd<26>;

	ld.param.u64 	%rd4, [_Z24matrix_transpose_productPfS_S_iii_param_0];
	ld.param.u64 	%rd5, [_Z24matrix_transpose_productPfS_S_iii_param_1];
	ld.param.u32 	%r34, [_Z24matrix_transpose_productPfS_S_iii_param_3];
	ld.param.u32 	%r37, [_Z24matrix_transpose_productPfS_S_iii_param_4];
	ld.param.u32 	%r36, [_Z24matrix_transpose_productPfS_S_iii_param_5];
	cvta.to.global.u64 	%rd1, %rd5;
	cvta.to.global.u64 	%rd2, %rd4;
	mov.u32 	%r38, %ntid.x;
	mov.u32 	%r39, %ctaid.x;
	mul.lo.s32 	%r1, %r38, %r39;
	mov.u32 	%r2, %tid.x;
	add.s32 	%r3, %r1, %r2;
	mov.u32 	%r40, %ntid.y;
	mov.u32 	%r41, %ctaid.y;
	mul.lo.s32 	%r4, %r40, %r41;
	mov.u32 	%r5, %tid.y;
	add.s32 	%r42, %r4, %r5;
	setp.ge.s32 	%p1, %r3, %r34;
	setp.ge.s32 	%p2, %r42, %r37;
	or.pred  	%p3, %p1, %p2;
	@%p3 bra 	$L__BB1_9;
	mul.lo.s32 	%r7, %r36, %r37;
	setp.lt.s32 	%p4, %r7, 1;
	mov.f32 	%f29, 0f00000000;
	@%p4 bra 	$L__BB1_8;
	add.s32 	%r44, %r7, -1;
	div.u32 	%r45, %r44, %r37;
	add.s32 	%r8, %r45, 1;
	and.b32  	%r9, %r8, 3;
	setp.lt.u32 	%p5, %r45, 3;
	mov.f32 	%f29, 0f00000000;
	mov.b32 	%r56, 0;
	mov.u32 	%r57, %r56;
	@%p5 bra 	$L__BB1_5;
	and.b32  	%r47, %r8, -4;
	shl.b32 	%r10, %r34, 2;
	shl.b32 	%r11, %r37, 2;
	neg.s32 	%r51, %r47;
	mov.f32 	%f29, 0f00000000;
	mov.b32 	%r57, 0;
	mul.wide.s32 	%rd10, %r37, 4;
	mul.wide.s32 	%rd12, %r34, 4;
	mov.u32 	%r52, %r42;
	mov.u32 	%r54, %r3;
	mov.u32 	%r56, %r57;
$L__BB1_4:
	mul.wide.s32 	%rd6, %r52, 4;
	add.s64 	%rd7, %rd2, %rd6;
	ld.global.f32 	%f12, [%rd7];
	mul.wide.s32 	%rd8, %r54, 4;
	add.s64 	%rd9, %rd1, %rd8;
	ld.global.f32 	%f13, [%rd9];
	fma.rn.f32 	%f14, %f12, %f13, %f29;
	add.s64 	%rd11, %rd7, %rd10;
	ld.global.f32 	%f15, [%rd11];
	add.s64 	%rd13, %rd9, %rd12;
	ld.global.f32 	%f16, [%rd13];
	fma.rn.f32 	%f17, %f15, %f16, %f14;
	add.s64 	%rd14, %rd11, %rd10;
	ld.global.f32 	%f18, [%rd14];
	add.s64 	%rd15, %rd13, %rd12;
	ld.global.f32 	%f19, [%rd15];
	fma.rn.f32 	%f20, %f18, %f19, %f17;
	add.s64 	%rd16, %rd14, %rd10;
	ld.global.f32 	%f21, [%rd16];
	add.s64 	%rd17, %rd15, %rd12;
	ld.global.f32 	%f22, [%rd17];
	fma.rn.f32 	%f29, %f21, %f22, %f20;
	add.s32 	%r56, %r56, %r10;
	add.s32 	%r54, %r54, %r10;
	add.s32 	%r57, %r57, %r11;
	add.s32 	%r52, %r52, %r11;
	add.s32 	%r51, %r51, 4;
	setp.ne.s32 	%p6, %r51, 0;
	@%p6 bra 	$L__BB1_4;
$L__BB1_5:
	setp.eq.s32 	%p7, %r9, 0;
	@%p7 bra 	$L__BB1_8;
	add.s32 	%r48, %r2, %r56;
	add.s32 	%r60, %r48, %r1;
	add.s32 	%r49, %r5, %r57;
	add.s32 	%r59, %r49, %r4;
	neg.s32 	%r58, %r9;
$L__BB1_7:
	.pragma "nounroll";
	mul.wide.s32 	%rd18, %r60, 4;
	add.s64 	%rd19, %rd1, %rd18;
	mul.wide.s32 	%rd20, %r59, 4;
	add.s64 	%rd21, %rd2, %rd20;
	ld.global.f32 	%f23, [%rd21];
	ld.global.f32 	%f24, [%rd19];
	fma.rn.f32 	%f29, %f23, %f24, %f29;
	add.s32 	%r60, %r60, %r34;
	add.s32 	%r59, %r59, %r37;
	add.s32 	%r58, %r58, 1;
	setp.ne.s32 	%p8, %r58, 0;
	@%p8 bra 	$L__BB1_7;
$L__BB1_8:
	ld.param.u64 	%rd25, [_Z24matrix_transpose_productPfS_S_iii_param_2];
	mad.lo.s32 	%r50, %r34, %r42, %r3;
	cvta.to.global.u64 	%rd22, %rd25;
	mul.wide.s32 	%rd23, %r50, 4;
	add.s64 	%rd24, %rd22, %rd23;
	st.global.f32 	[%rd24], %f29;
$L__BB1_9:
	ret;

}
	// .globl	_Z24matrix_product_transposePfS_S_iii
.visible .entry _Z24matrix_product_transposePfS_S_iii(
	.param .u64 .ptr .align 1 _Z24matrix_product_transposePfS_S_iii_param_0,
	.param .u64 .ptr .align 1 _Z24matrix_product_transposePfS_S_iii_param_1,
	.param .u64 .ptr .align 1 _Z24matrix_product_transposePfS_S_iii_param_2,
	.param .u32 _Z24matrix_product_transposePfS_S_iii_param_3,
	.param .u32 _Z24matrix_product_transposePfS_S_iii_param_4,
	.param .u32 _Z24matrix_product_transposePfS_S_iii_param_5
)
{
	.reg .pred 	%p<13>;
	.reg .b32 	%r<50>;
	.reg .b32 	%f<112>;
	.reg .b64 	%rd<43>;

	ld.param.u64 	%rd11, [_Z24matrix_product_transposePfS_S_iii_param_0];
	ld.param.u64 	%rd12, [_Z24matrix_product_transposePfS_S_iii_param_1];
	ld.param.u64 	%rd10, [_Z24matrix_product_transposePfS_S_iii_param_2];
	ld.param.u32 	%r25, [_Z24matrix_product_transposePfS_S_iii_param_3];
	ld.param.u32 	%r27, [_Z24matrix_product_transposePfS_S_iii_param_4];
	ld.param.u32 	%r26, [_Z24matrix_product_transposePfS_S_iii_param_5];
	cvta.to.global.u64 	%rd1, %rd12;
	cvta.to.global.u64 	%rd2, %rd11;
	mov.u32 	%r29, %ntid.x;
	mov.u32 	%r30, %ctaid.x;
	mov.u32 	%r31, %tid.x;
	mad.lo.s32 	%r1, %r29, %r30, %r31;
	mov.u32 	%r32, %ntid.y;
	mov.u32 	%r33, %ctaid.y;
	mov.u32 	%r34, %tid.y;
	mad.lo.s32 	%r35, %r32, %r33, %r34;
	setp.ge.s32 	%p1, %r1, %r25;
	setp.ge.s32 	%p2, %r35, %r27;
	or.pred  	%p3, %p1, %p2;
	@%p3 bra 	$L__BB2_15;
	setp.lt.s32 	%p4, %r26, 1;
	mov.f32 	%f111, 0f00000000;
	@%p4 bra 	$L__BB2_14;
	mul.lo.s32 	%r3, %r26, %r35;
	mul.lo.s32 	%r4, %r26, %r1;
	and.b32  	%r5, %r26, 15;
	setp.lt.u32 	%p5, %r26, 16;
	mov.f32 	%f111, 0f00000000;
	mov.b32 	%r46, 0;
	@%p5 bra 	$L__BB2_5;
	and.b32  	%r46, %r26, 2147483632;
	neg.s32 	%r44, %r46;
	mul.wide.u32 	%rd13, %r3, 4;
	add.s64 	%rd14, %rd13, %rd2;
	add.s64 	%rd41, %rd14, 32;
	add.s64 	%rd4, %rd1, 32;
	mov.f32 	%f111, 0f00000000;
	mov.u32 	%r43, %r4;
$L__BB2_4:
	.pragma "nounroll";
	mul.wide.s32 	%rd15, %r43, 4;
	add.s64 	%rd16, %rd4, %rd15;
	ld.global.f32 	%f18, [%rd41+-32];
	ld.global.f32 	%f19, [%rd16+-32];
	fma.rn.f32 	%f20, %f18, %f19, %f111;
	ld.global.f32 	%f21, [%rd41+-28];
	ld.global.f32 	%f22, [%rd16+-28];
	fma.rn.f32 	%f23, %f21, %f22, %f20;
	ld.global.f32 	%f24, [%rd41+-24];
	ld.global.f32 	%f25, [%rd16+-24];
	fma.rn.f32 	%f26, %f24, %f25, %f23;
	ld.global.f32 	%f27, [%rd41+-20];
	ld.global.f32 	%f28, [%rd16+-20];
	fma.rn.f32 	%f29, %f27, %f28, %f26;
	ld.global.f32 	%f30, [%rd41+-16];
	ld.global.f32 	%f31, [%rd16+-16];
	fma.rn.f32 	%f32, %f30, %f31, %f29;
	ld.global.f32 	%f33, [%rd41+-12];
	ld.global.f32 	%f34, [%rd16+-12];
	fma.rn.f32 	%f35, %f33, %f34, %f32;
	ld.global.f32 	%f36, [%rd41+-8];
	ld.global.f32 	%f37, [%rd16+-8];
	fma.rn.f32 	%f38, %f36, %f37, %f35;
	ld.global.f32 	%f39, [%rd41+-4];
	ld.global.f32 	%f40, [%rd16+-4];
	fma.rn.f32 	%f41, %f39, %f40, %f38;
	ld.global.f32 	%f42, [%rd41];
	ld.global.f32 	%f43, [%rd16];
	fma.rn.f32 	%f44, %f42, %f43, %f41;
	ld.global.f32 	%f45, [%rd41+4];
	ld.global.f32 	%f46, [%rd16+4];
	fma.rn.f32 	%f47, %f45, %f46, %f44;
	ld.global.f32 	%f48, [%rd41+8];
	ld.global.f32 	%f49, [%rd16+8];
	fma.rn.f32 	%f50, %f48, %f49, %f47;
	ld.global.f32 	%f51, [%rd41+12];
	ld.global.f32 	%f52, [%rd16+12];
	fma.rn.f32 	%f53, %f51, %f52, %f50;
	ld.global.f32 	%f54, [%rd41+16];
	ld.global.f32 	%f55, [%rd16+16];
	fma.rn.f32 	%f56, %f54, %f55, %f53;
	ld.global.f32 	%f57, [%rd41+20];
	ld.global.f32 	%f58, [%rd16+20];
	fma.rn.f32 	%f59, %f57, %f58, %f56;
	ld.global.f32 	%f60, [%rd41+24];
	ld.global.f32 	%f61, [%rd16+24];
	fma.rn.f32 	%f62, %f60, %f61, %f59;
	ld.global.f32 	%f63, [%rd41+28];
	ld.global.f32 	%f64, [%rd16+28];
	fma.rn.f32 	%f111, %f63, %f64, %f62;
	add.s32 	%r44, %r44, 16;
	add.s64 	%rd41, %rd41, 64;
	add.s32 	%r43, %r43, 16;
	setp.ne.s32 	%p6, %r44, 0;
	@%p6 bra 	$L__BB2_4;
$L__BB2_5:
	setp.eq.s32 	%p7, %r5, 0;
	@%p7 bra 	$L__BB2_14;
	and.b32  	%r13, %r26, 7;
	setp.lt.u32 	%p8, %r5, 8;
	@%p8 bra 	$L__BB2_8;
	add.s32 	%r37, %r46, %r3;
	mul.wide.u32 	%rd17, %r37, 4;
	add.s64 	%rd18, %rd2, %rd17;
	ld.global.f32 	%f66, [%rd18];
	add.s32 	%r38, %r46, %r4;
	mul.wide.s32 	%rd19, %r38, 4;
	add.s64 	%rd20, %rd1, %rd19;
	ld.global.f32 	%f67, [%rd20];
	fma.rn.f32 	%f68, %f66, %f67, %f111;
	cvt.u64.u32 	%rd21, %r3;
	cvt.u64.u32 	%rd22, %r46;
	add.s64 	%rd23, %rd22, %rd21;
	shl.b64 	%rd24, %rd23, 2;
	add.s64 	%rd25, %rd2, %rd24;
	ld.global.f32 	%f69, [%rd25+4];
	ld.global.f32 	%f70, [%rd20+4];
	fma.rn.f32 	%f71, %f69, %f70, %f68;
	ld.global.f32 	%f72, [%rd25+8];
	ld.global.f32 	%f73, [%rd20+8];
	fma.rn.f32 	%f74, %f72, %f73, %f71;
	ld.global.f32 	%f75, [%rd25+12];
	ld.global.f32 	%f76, [%rd20+12];
	fma.rn.f32 	%f77, %f75, %f76, %f74;
	ld.global.f32 	%f78, [%rd25+16];
	ld.global.f32 	%f79, [%rd20+16];
	fma.rn.f32 	%f80, %f78, %f79, %f77;
	ld.global.f32 	%f81, [%rd25+20];
	ld.global.f32 	%f82, [%rd20+20];
	fma.rn.f32 	%f83, %f81, %f82, %f80;
	ld.global.f32 	%f84, [%rd25+24];
	ld.global.f32 	%f85, [%rd20+24];
	fma.rn.f32 	%f86, %f84, %f85, %f83;
	ld.global.f32 	%f87, [%rd25+28];
	ld.global.f32 	%f88, [%rd20+28];
	fma.rn.f32 	%f111, %f87, %f88, %f86;
	add.s32 	%r46, %r46, 8;
$L__BB2_8:
	setp.eq.s32 	%p9, %r13, 0;
	@%p9 bra 	$L__BB2_14;
	and.b32  	%r16, %r26, 3;
	setp.lt.u32 	%p10, %r13, 4;
	@%p10 bra 	$L__BB2_11;
	add.s32 	%r39, %r46, %r3;
	mul.wide.u32 	%rd26, %r39, 4;
	add.s64 	%rd27, %rd2, %rd26;
	ld.global.f32 	%f90, [%rd27];
	add.s32 	%r40, %r46, %r4;
	mul.wide.s32 	%rd28, %r40, 4;
	add.s64 	%rd29, %rd1, %rd28;
	ld.global.f32 	%f91, [%rd29];
	fma.rn.f32 	%f92, %f90, %f91, %f111;
	cvt.u64.u32 	%rd30, %r3;
	cvt.u64.u32 	%rd31, %r46;
	add.s64 	%rd32, %rd31, %rd30;
	shl.b64 	%rd33, %rd32, 2;
	add.s64 	%rd34, %rd2, %rd33;
	ld.global.f32 	%f93, [%rd34+4];
	ld.global.f32 	%f94, [%rd29+4];
	fma.rn.f32 	%f95, %f93, %f94, %f92;
	ld.global.f32 	%f96, [%rd34+8];
	ld.global.f32 	%f97, [%rd29+8];
	fma.rn.f32 	%f98, %f96, %f97, %f95;
	ld.global.f32 	%f99, [%rd34+12];
	ld.global.f32 	%f100, [%rd29+12];
	fma.rn.f32 	%f111, %f99, %f100, %f98;
	add.s32 	%r46, %r46, 4;
$L__BB2_11:
	setp.eq.s32 	%p11, %r16, 0;
	@%p11 bra 	$L__BB2_14;
	add.s32 	%r49, %r46, %r4;
	add.s32 	%r41, %r46, %r3;
	mul.wide.u32 	%rd35, %r41, 4;
	add.s64 	%rd42, %rd2, %rd35;
	neg.s32 	%r48, %r16;
$L__BB2_13:
	.pragma "nounroll";
	mul.wide.s32 	%rd36, %r49, 4;
	add.s64 	%rd37, %rd1, %rd36;
	ld.global.f32 	%f101, [%rd42];
	ld.global.f32 	%f102, [%rd37];
	fma.rn.f32 	%f111, %f101, %f102, %f111;
	add.s32 	%r49, %r49, 1;
	add.s64 	%rd42, %rd42, 4;
	add.s32 	%r48, %r48, 1;
	setp.ne.s32 	%p12, %r48, 0;
	@%p12 bra 	$L__BB2_13;
$L__BB2_14:
	mad.lo.s32 	%r42, %r25, %r35, %r1;
	cvta.to.global.u64 	%rd38, %rd10;
	mul.wide.s32 	%rd39, %r42, 4;
	add.s64 	%rd40, %rd38, %rd39;
	st.global.f32 	[%rd40], %f111;
$L__BB2_15:
	ret;

}
	// .globl	_Z18matrix_dot_productPfS_S_ii
.visible .entry _Z18matrix_dot_productPfS_S_ii(
	.param .u64 .ptr .align 1 _Z18matrix_dot_productPfS_S_ii_param_0,
	.param .u64 .ptr .align 1 _Z18matrix_dot_productPfS_S_ii_param_1,
	.param .u64 .ptr .align 1 _Z18matrix_dot_productPfS_S_ii_param_2,
	.param .u32 _Z18matrix_dot_productPfS_S_ii_param_3,
	.param .u32 _Z18matrix_dot_productPfS_S_ii_param_4
)
{
	.reg .pred 	%p<4>;
	.reg .b32 	%r<14>;
	.reg .b32 	%f<4>;
	.reg .b64 	%rd<11>;

	ld.param.u64 	%rd1, [_Z18matrix_dot_productPfS_S_ii_param_0];
	ld.param.u64 	%rd2, [_Z18matrix_dot_productPfS_S_ii_param_1];
	ld.param.u64 	%rd3, [_Z18matrix_dot_productPfS_S_ii_param_2];
	ld.param.u32 	%r3, [_Z18matrix_dot_productPfS_S_ii_param_3];
	ld.param.u32 	%r4, [_Z18matrix_dot_productPfS_S_ii_param_4];
	mov.u32 	%r6, %ntid.x;
	mov.u32 	%r7, %ctaid.x;
	mov.u32 	%r8, %tid.x;
	mad.lo.s32 	%r1, %r6, %r7, %r8;
	mov.u32 	%r9, %ntid.y;
	mov.u32 	%r10, %ctaid.y;
	mov.u32 	%r11, %tid.y;
	mad.lo.s32 	%r12, %r9, %r10, %r11;
	setp.ge.s32 	%p1, %r1, %r3;
	setp.ge.s32 	%p2, %r12, %r4;
	or.pred  	%p3, %p1, %p2;
	@%p3 bra 	$L__BB3_2;
	cvta.to.global.u64 	%rd4, %rd1;
	cvta.to.global.u64 	%rd5, %rd2;
	cvta.to.global.u64 	%rd6, %rd3;
	mad.lo.s32 	%r13, %r3, %r12, %r1;
	mul.wide.s32 	%rd7, %r13, 4;
	add.s64 	%rd8, %rd4, %rd7;
	ld.global.f32 	%f1, [%rd8];
	add.s64 	%rd9, %rd5, %rd7;
	ld.global.f32 	%f2, [%rd9];
	mul.f32 	%f3, %f1, %f2;
	add.s64 	%rd10, %rd6, %rd7;
	st.global.f32 	[%rd10], %f3;
$L__BB3_2:
	ret;

}
	// .globl	_Z21matrix_scalar_productPffii
.visible .entry _Z21matrix_scalar_productPffii(
	.param .u64 .ptr .align 1 _Z21matrix_scalar_productPffii_param_0,
	.param .f32 _Z21matrix_scalar_productPffii_param_1,
	.param .u32 _Z21matrix_scalar_productPffii_param_2,
	.param .u32 _Z21matrix_scalar_productPffii_param_3
)
{
	.reg .pred 	%p<4>;
	.reg .b32 	%r<14>;
	.reg .b32 	%f<4>;
	.reg .b64 	%rd<5>;

	ld.param.u64 	%rd1, [_Z21matrix_scalar_productPffii_param_0];
	ld.param.f32 	%f1, [_Z21matrix_scalar_productPffii_param_1];
	ld.param.u32 	%r3, [_Z21matrix_scalar_productPffii_param_2];
	ld.param.u32 	%r4, [_Z21matrix_scalar_productPffii_param_3];
	mov.u32 	%r6, %ntid.x;
	mov.u32 	%r7, %ctaid.x;
	mov.u32 	%r8, %tid.x;
	mad.lo.s32 	%r1, %r6, %r7, %r8;
	mov.u32 	%r9, %ntid.y;
	mov.u32 	%r10, %ctaid.y;
	mov.u32 	%r11, %tid.y;
	mad.lo.s32 	%r12, %r9, %r10, %r11;
	setp.ge.s32 	%p1, %r1, %r3;
	setp.ge.s32 	%p2, %r12, %r4;
	or.pred  	%p3, %p1, %p2;
	@%p3 bra 	$L__BB4_2;
	cvta.to.global.u64 	%rd2, %rd1;
	mad.lo.s32 	%r13, %r3, %r12, %r1;
	mul.wide.s32 	%rd3, %r13, 4;
	add.s64 	%rd4, %rd2, %rd3;
	ld.global.f32 	%f2, [%rd4];
	mul.f32 	%f3, %f1, %f2;
	st.global.f32 	[%rd4], %f3;
$L__BB4_2:
	ret;

}
	// .globl	_Z23matrix3D_scalar_productPffii
.visible .entry _Z23matrix3D_scalar_productPffii(
	.param .u64 .ptr .align 1 _Z23matrix3D_scalar_productPffii_param_0,
	.param .f32 _Z23matrix3D_scalar_productPffii_param_1,
	.param .u32 _Z23matrix3D_scalar_productPffii_param_2,
	.param .u32 _Z23matrix3D_scalar_productPffii_param_3
)
{
	.reg .pred 	%p<4>;
	.reg .b32 	%r<8>;
	.reg .b32 	%f<4>;
	.reg .b64 	%rd<5>;

	ld.param.u64 	%rd1, [_Z23matrix3D_scalar_productPffii_param_0];
	ld.param.f32 	%f1, [_Z23matrix3D_scalar_productPffii_param_1];
	ld.param.u32 	%r3, [_Z23matrix3D_scalar_productPffii_param_2];
	ld.param.u32 	%r4, [_Z23matrix3D_scalar_productPffii_param_3];
	mov.u32 	%r1, %tid.x;
	mov.u32 	%r2, %tid.y;
	setp.ge.s32 	%p1, %r1, %r3;
	setp.ge.s32 	%p2, %r2, %r4;
	or.pred  	%p3, %p1, %p2;
	@%p3 bra 	$L__BB5_2;
	cvta.to.global.u64 	%rd2, %rd1;
	mov.u32 	%r5, %ctaid.x;
	mad.lo.s32 	%r6, %r4, %r5, %r2;
	mad.lo.s32 	%r7, %r6, %r3, %r1;
	mul.wide.u32 	%rd3, %r7, 4;
	add.s64 	%rd4, %rd2, %rd3;
	ld.global.f32 	%f2, [%rd4];
	mul.f32 	%f3, %f1, %f2;
	st.global.f32 	[%rd4], %f3;
$L__BB5_2:
	ret;

}


// ===== COMPILED SASS (sm_100) =====

	.target	sm_100

	.elftype	@"ET_EXEC"


//--------------------- .note.nv.tkinfo           --------------------------
	.section	.note.nv.tkinfo,"",@"SHT_NOTE"
	.sectionflags	@"SHF_NOTE_NV_TKINFO"
	.tkinfo
        /*0018*/ 	.word	0x00000002
        /*0030*/ 	.string	""
        /*0030*/ 	.string	"ptxas"
        /*0030*/ 	.string	"Cuda compilation tools, release 13.0, V13.0.88"
        /*0030*/ 	.string	"Build cuda_13.0.r13.0/compiler.36424714_0"
        /*0030*/ 	.string	"-arch sm_100 -m 64 "



//--------------------- .note.nv.cuinfo           --------------------------
	.section	.note.nv.cuinfo,"",@"SHT_NOTE"
	.sectionflags	@"SHF_NOTE_NV_CUINFO"
        /*0018*/ 	.short	0x0002
        /*001a*/ 	.short	0x0064
        /*001c*/ 	.short	0x0082
	.zero		2


//--------------------- .nv.info                  --------------------------
	.section	.nv.info,"",@"SHT_CUDA_INFO"
	.align	4


	//----- nvinfo : EIATTR_REGCOUNT
	.align		4
        /*0000*/ 	.byte	0x04, 0x2f
        /*0002*/ 	.short	(.L_1 - .L_0)
	.align		4
.L_0:
        /*0004*/ 	.word	index@(_Z14matrix_productPfS_S_iii)
        /*0008*/ 	.word	0x00000020


	//----- nvinfo : EIATTR_FRAME_SIZE
	.align		4
.L_1:
        /*000c*/ 	.byte	0x04, 0x11
        /*000e*/ 	.short	(.L_3 - .L_2)
	.align		4
.L_2:
        /*0010*/ 	.word	index@(_Z14matrix_productPfS_S_iii)
        /*0014*/ 	.word	0x00000000


	//----- nvinfo : EIATTR_REGCOUNT
	.align		4
.L_3:
        /*0018*/ 	.byte	0x04, 0x2f
        /*001a*/ 	.short	(.L_5 - .L_4)
	.align		4
.L_4:
        /*001c*/ 	.word	index@(_Z24matrix_transpose_productPfS_S_iii)
        /*0020*/ 	.word	0x00000020


	//----- nvinfo : EIATTR_FRAME_SIZE
	.align		4
.L_5:
        /*0024*/ 	.byte	0x04, 0x11
        /*0026*/ 	.short	(.L_7 - .L_6)
	.align		4
.L_6:
        /*0028*/ 	.word	index@(_Z24matrix_transpose_productPfS_S_iii)
        /*002c*/ 	.word	0x00000000


	//----- nvinfo : EIATTR_REGCOUNT
	.align		4
.L_7:
        /*0030*/ 	.byte	0x04, 0x2f
        /*0032*/ 	.short	(.L_9 - .L_8)
	.align		4
.L_8:
        /*0034*/ 	.word	index@(_Z24matrix_product_transposePfS_S_iii)
        /*0038*/ 	.word	0x0000001f


	//----- nvinfo : EIATTR_FRAME_SIZE
	.align		4
.L_9:
        /*003c*/ 	.byte	0x04, 0x11
        /*003e*/ 	.short	(.L_11 - .L_10)
	.align		4
.L_10:
        /*0040*/ 	.word	index@(_Z24matrix_product_transposePfS_S_iii)
        /*0044*/ 	.word	0x00000000


	//----- nvinfo : EIATTR_REGCOUNT
	.align		4
.L_11:
        /*0048*/ 	.byte	0x04, 0x2f
        /*004a*/ 	.short	(.L_13 - .L_12)
	.align		4
.L_12:
        /*004c*/ 	.word	index@(_Z18matrix_dot_productPfS_S_ii)
        /*0050*/ 	.word	0x0000000c


	//----- nvinfo : EIATTR_FRAME_SIZE
	.align		4
.L_13:
        /*0054*/ 	.byte	0x04, 0x11
        /*0056*/ 	.short	(.L_15 - .L_14)
	.align		4
.L_14:
        /*0058*/ 	.word	index@(_Z18matrix_dot_productPfS_S_ii)
        /*005c*/ 	.word	0x00000000


	//----- nvinfo : EIATTR_REGCOUNT
	.align		4
.L_15:
        /*0060*/ 	.byte	0x04, 0x2f
        /*0062*/ 	.short	(.L_17 - .L_16)
	.align		4
.L_16:
        /*0064*/ 	.word	index@(_Z21matrix_scalar_productPffii)
        /*0068*/ 	.word	0x00000008


	//----- nvinfo : EIATTR_FRAME_SIZE
	.align		4
.L_17:
        /*006c*/ 	.byte	0x04, 0x11
        /*006e*/ 	.short	(.L_19 - .L_18)
	.align		4
.L_18:
        /*0070*/ 	.word	index@(_Z21matrix_scalar_productPffii)
        /*0074*/ 	.word	0x00000000


	//----- nvinfo : EIATTR_REGCOUNT
	.align		4
.L_19:
        /*0078*/ 	.byte	0x04, 0x2f
        /*007a*/ 	.short	(.L_21 - .L_20)
	.align		4
.L_20:
        /*007c*/ 	.word	index@(_Z23matrix3D_scalar_productPffii)
        /*0080*/ 	.word	0x0000000a


	//----- nvinfo : EIATTR_FRAME_SIZE
	.align		4
.L_21:
        /*0084*/ 	.byte	0x04, 0x11
        /*0086*/ 	.short	(.L_23 - .L_22)
	.align		4
.L_22:
        /*0088*/ 	.word	index@(_Z23matrix3D_scalar_productPffii)
        /*008c*/ 	.word	0x00000000


	//----- nvinfo : EIATTR_MIN_STACK_SIZE
	.align		4
.L_23:
        /*0090*/ 	.byte	0x04, 0x12
        /*0092*/ 	.short	(.L_25 - .L_24)
	.align		4
.L_24:
        /*0094*/ 	.word	index@(_Z23matrix3D_scalar_productPffii)
        /*0098*/ 	.word	0x00000000


	//----- nvinfo : EIATTR_MIN_STACK_SIZE
	.align		4
.L_25:
        /*009c*/ 	.byte	0x04, 0x12
        /*009e*/ 	.short	(.L_27 - .L_26)
	.align		4
.L_26:
        /*00a0*/ 	.word	index@(_Z21matrix_scalar_productPffii)
        /*00a4*/ 	.word	0x00000000


	//----- nvinfo : EIATTR_MIN_STACK_SIZE
	.align		4
.L_27:
        /*00a8*/ 	.byte	0x04, 0x12
        /*00aa*/ 	.short	(.L_29 - .L_28)
	.align		4
.L_28:
        /*00ac*/ 	.word	index@(_Z18matrix_dot_productPfS_S_ii)
        /*00b0*/ 	.word	0x00000000


	//----- nvinfo : EIATTR_MIN_STACK_SIZE
	.align		4
.L_29:
        /*00b4*/ 	.byte	0x04, 0x12
        /*00b6*/ 	.short	(.L_31 - .L_30)
	.align		4
.L_30:
        /*00b8*/ 	.word	index@(_Z24matrix_product_transposePfS_S_iii)
        /*00bc*/ 	.word	0x00000000


	//----- nvinfo : EIATTR_MIN_STACK_SIZE
	.align		4
.L_31:
        /*00c0*/ 	.byte	0x04, 0x12
        /*00c2*/ 	.short	(.L_33 - .L_32)
	.align		4
.L_32:
        /*00c4*/ 	.word	index@(_Z24matrix_transpose_productPfS_S_iii)
        /*00c8*/ 	.word	0x00000000


	//----- nvinfo : EIATTR_MIN_STACK_SIZE
	.align		4
.L_33:
        /*00cc*/ 	.byte	0x04, 0x12
        /*00ce*/ 	.short	(.L_35 - .L_34)
	.align		4
.L_34:
        /*00d0*/ 	.word	index@(_Z14matrix_productPfS_S_iii)
        /*00d4*/ 	.word	0x00000000
.L_35:


//--------------------- .nv.compat                --------------------------
	.section	.nv.compat,"",@"SHT_CUDA_COMPAT_INFO"
	.align	4
        /*0000*/ 	.byte	0x02, 0x09, 0x00, 0x00, 0x02, 0x02, 0x01, 0x00, 0x02, 0x05, 0x05, 0x00, 0x03, 0x07, 0x01, 0x01
        /*0010*/ 	.byte	0x02, 0x03, 0x00, 0x00, 0x02, 0x06, 0x01, 0x00, 0x04, 0x0b, 0x08, 0x00, 0x09, 0x00, 0x00, 0x00
        /*0020*/ 	.byte	0x00, 0x00, 0x00, 0x00


//--------------------- .nv.info._Z23matrix3D_scalar_productPffii --------------------------
	.section	.nv.info._Z23matrix3D_scalar_productPffii,"",@"SHT_CUDA_INFO"
	.sectionflags	@""
	.align	4


	//----- nvinfo : EIATTR_CUDA_API_VERSION
	.align		4
        /*0000*/ 	.byte	0x04, 0x37
        /*0002*/ 	.short	(.L_37 - .L_36)
.L_36:
        /*0004*/ 	.word	0x00000082


	//----- nvinfo : EIATTR_KPARAM_INFO
	.align		4
.L_37:
        /*0008*/ 	.byte	0x04, 0x17
        /*000a*/ 	.short	(.L_39 - .L_38)
.L_38:
        /*000c*/ 	.word	0x00000000
        /*0010*/ 	.short	0x0003
        /*0012*/ 	.short	0x0010
        /*0014*/ 	.byte	0x00, 0xf0, 0x11, 0x00


	//----- nvinfo : EIATTR_KPARAM_INFO
	.align		4
.L_39:
        /*0018*/ 	.byte	0x04, 0x17
        /*001a*/ 	.short	(.L_41 - .L_40)
.L_40:
        /*001c*/ 	.word	0x00000000
        /*0020*/ 	.short	0x0002
        /*0022*/ 	.short	0x000c
        /*0024*/ 	.byte	0x00, 0xf0, 0x11, 0x00


	//----- nvinfo : EIATTR_KPARAM_INFO
	.align		4
.L_41:
        /*0028*/ 	.byte	0x04, 0x17
        /*002a*/ 	.short	(.L_43 - .L_42)
.L_42:
        /*002c*/ 	.word	0x00000000
        /*0030*/ 	.short	0x0001
        /*0032*/ 	.short	0x0008
        /*0034*/ 	.byte	0x00, 0xf0, 0x11, 0x00


	//----- nvinfo : EIATTR_KPARAM_INFO
	.align		4
.L_43:
        /*0038*/ 	.byte	0x04, 0x17
        /*003a*/ 	.short	(.L_45 - .L_44)
.L_44:
        /*003c*/ 	.word	0x00000000
        /*0040*/ 	.short	0x0000
        /*0042*/ 	.short	0x0000
        /*0044*/ 	.byte	0x00, 0xf5, 0x21, 0x00


	//----- nvinfo : EIATTR_SPARSE_MMA_MASK
	.align		4
.L_45:
        /*0048*/ 	.byte	0x03, 0x50
        /*004a*/ 	.short	0x0000


	//----- nvinfo : EIATTR_MAXREG_COUNT
	.align		4
        /*004c*/ 	.byte	0x03, 0x1b
        /*004e*/ 	.short	0x00ff


	//----- nvinfo : EIATTR_MERCURY_ISA_VERSION
	.align		4
        /*0050*/ 	.byte	0x03, 0x5f
        /*0052*/ 	.short	0x0101


	//----- nvinfo : EIATTR_VRC_CTA_INIT_COUNT
	.align		4
        /*0054*/ 	.byte	0x02, 0x4a
	.zero		1
	.zero		1


	//----- nvinfo : EIATTR_EXIT_INSTR_OFFSETS
	.align		4
        /*0058*/ 	.byte	0x04, 0x1c
        /*005a*/ 	.short	(.L_47 - .L_46)


	//   ....[0]....
.L_46:
        /*005c*/ 	.word	0x00000070


	//   ....[1]....
        /*0060*/ 	.word	0x00000120


	//----- nvinfo : EIATTR_CBANK_PARAM_SIZE
	.align		4
.L_47:
        /*0064*/ 	.byte	0x03, 0x19
        /*0066*/ 	.short	0x0014


	//----- nvinfo : EIATTR_PARAM_CBANK
	.align		4
        /*0068*/ 	.byte	0x04, 0x0a
        /*006a*/ 	.short	(.L_49 - .L_48)
	.align		4
.L_48:
        /*006c*/ 	.word	index@(.nv.constant0._Z23matrix3D_scalar_productPffii)
        /*0070*/ 	.short	0x0380
        /*0072*/ 	.short	0x0014


	//----- nvinfo : EIATTR_SW_WAR
	.align		4
.L_49:
        /*0074*/ 	.byte	0x04, 0x36
        /*0076*/ 	.short	(.L_51 - .L_50)
.L_50:
        /*0078*/ 	.word	0x00000008
.L_51:


//--------------------- .nv.info._Z21matrix_scalar_productPffii --------------------------
	.section	.nv.info._Z21matrix_scalar_productPffii,"",@"SHT_CUDA_INFO"
	.sectionflags	@""
	.align	4


	//----- nvinfo : EIATTR_CUDA_API_VERSION
	.align		4
        /*0000*/ 	.byte	0x04, 0x37
        /*0002*/ 	.short	(.L_53 - .L_52)
.L_52:
        /*0004*/ 	.word	0x00000082


	//----- nvinfo : EIATTR_KPARAM_INFO
	.align		4
.L_53:
        /*0008*/ 	.byte	0x04, 0x17
        /*000a*/ 	.short	(.L_55 - .L_54)
.L_54:
        /*000c*/ 	.word	0x00000000
        /*0010*/ 	.short	0x0003
        /*0012*/ 	.short	0x0010
        /*0014*/ 	.byte	0x00, 0xf0, 0x11, 0x00


	//----- nvinfo : EIATTR_KPARAM_INFO
	.align		4
.L_55:
        /*0018*/ 	.byte	0x04, 0x17
        /*001a*/ 	.short	(.L_57 - .L_56)
.L_56:
        /*001c*/ 	.word	0x00000000
        /*0020*/ 	.short	0x0002
        /*0022*/ 	.short	0x000c
        /*0024*/ 	.byte	0x00, 0xf0, 0x11, 0x00


	//----- nvinfo : EIATTR_KPARAM_INFO
	.align		4
.L_57:
        /*0028*/ 	.byte	0x04, 0x17
        /*002a*/ 	.short	(.L_59 - .L_58)
.L_58:
        /*002c*/ 	.word	0x00000000
        /*0030*/ 	.short	0x0001
        /*0032*/ 	.short	0x0008
        /*0034*/ 	.byte	0x00, 0xf0, 0x11, 0x00


	//----- nvinfo : EIATTR_KPARAM_INFO
	.align		4
.L_59:
        /*0038*/ 	.byte	0x04, 0x17
        /*003a*/ 	.short	(.L_61 - .L_60)
.L_60:
        /*003c*/ 	.word	0x00000000
        /*0040*/ 	.short	0x0000
        /*0042*/ 	.short	0x0000
        /*0044*/ 	.byte	0x00, 0xf5, 0x21, 0x00


	//----- nvinfo : EIATTR_SPARSE_MMA_MASK
	.align		4
.L_61:
        /*0048*/ 	.byte	0x03, 0x50
        /*004a*/ 	.short	0x0000


	//----- nvinfo : EIATTR_MAXREG_COUNT
	.align		4
        /*004c*/ 	.byte	0x03, 0x1b
        /*004e*/ 	.short	0x00ff


	//----- nvinfo : EIATTR_MERCURY_ISA_VERSION
	.align		4
        /*0050*/ 	.byte	0x03, 0x5f
        /*0052*/ 	.short	0x0101


	//----- nvinfo : EIATTR_VRC_CTA_INIT_COUNT
	.align		4
        /*0054*/ 	.byte	0x02, 0x4a
	.zero		1
	.zero		1


	//----- nvinfo : EIATTR_EXIT_INSTR_OFFSETS
	.align		4
        /*0058*/ 	.byte	0x04, 0x1c
        /*005a*/ 	.short	(.L_63 - .L_62)


	//   ....[0]....
.L_62:
        /*005c*/ 	.word	0x000000d0


	//   ....[1]....
        /*0060*/ 	.word	0x00000160


	//----- nvinfo : EIATTR_CBANK_PARAM_SIZE
	.align		4
.L_63:
        /*0064*/ 	.byte	0x03, 0x19
        /*0066*/ 	.short	0x0014


	//----- nvinfo : EIATTR_PARAM_CBANK
	.align		4
        /*0068*/ 	.byte	0x04, 0x0a
        /*006a*/ 	.short	(.L_65 - .L_64)
	.align		4
.L_64:
        /*006c*/ 	.word	index@(.nv.constant0._Z21matrix_scalar_productPffii)
        /*0070*/ 	.short	0x0380
        /*0072*/ 	.short	0x0014


	//----- nvinfo : EIATTR_SW_WAR
	.align		4
.L_65:
        /*0074*/ 	.byte	0x04, 0x36
        /*0076*/ 	.short	(.L_67 - .L_66)
.L_66:
        /*0078*/ 	.word	0x00000008
.L_67:


//--------------------- .nv.info._Z18matrix_dot_productPfS_S_ii --------------------------
	.section	.nv.info._Z18matrix_dot_productPfS_S_ii,"",@"SHT_CUDA_INFO"
	.sectionflags	@""
	.align	4


	//----- nvinfo : EIATTR_CUDA_API_VERSION
	.align		4
        /*0000*/ 	.byte	0x04, 0x37
        /*0002*/ 	.short	(.L_69 - .L_68)
.L_68:
        /*0004*/ 	.word	0x00000082


	//----- nvinfo : EIATTR_KPARAM_INFO
	.align		4
.L_69:
        /*0008*/ 	.byte	0x04, 0x17
        /*000a*/ 	.short	(.L_71 - .L_70)
.L_70:
        /*000c*/ 	.word	0x00000000
        /*0010*/ 	.short	0x0004
        /*0012*/ 	.short	0x001c
        /*0014*/ 	.byte	0x00, 0xf0, 0x11, 0x00


	//----- nvinfo : EIATTR_KPARAM_INFO
	.align		4
.L_71:
        /*0018*/ 	.byte	0x04, 0x17
        /*001a*/ 	.short	(.L_73 - .L_72)
.L_72:
        /*001c*/ 	.word	0x00000000
        /*0020*/ 	.short	0x0003
        /*0022*/ 	.short	0x0018
        /*0024*/ 	.byte	0x00, 0xf0, 0x11, 0x00


	//----- nvinfo : EIATTR_KPARAM_INFO
	.align		4
.L_73:
        /*0028*/ 	.byte	0x04, 0x17
        /*002a*/ 	.short	(.L_75 - .L_74)
.L_74:
        /*002c*/ 	.word	0x00000000
        /*0030*/ 	.short	0x0002
        /*0032*/ 	.short	0x0010
        /*0034*/ 	.byte	0x00, 0xf5, 0x21, 0x00


	//----- nvinfo : EIATTR_KPARAM_INFO
	.align		4
.L_75:
        /*0038*/ 	.byte	0x04, 0x17
        /*003a*/ 	.short	(.L_77 - .L_76)
.L_76:
        /*003c*/ 	.word	0x00000000
        /*0040*/ 	.short	0x0001
        /*0042*/ 	.short	0x0008
        /*0044*/ 	.byte	0x00, 0xf5, 0x21, 0x00


	//----- nvinfo : EIATTR_KPARAM_INFO
	.align		4
.L_77:
        /*0048*/ 	.byte	0x04, 0x17
        /*004a*/ 	.short	(.L_79 - .L_78)
.L_78:
        /*004c*/ 	.word	0x00000000
        /*0050*/ 	.short	0x0000
        /*0052*/ 	.short	0x0000
        /*0054*/ 	.byte	0x00, 0xf5, 0x21, 0x00


	//----- nvinfo : EIATTR_SPARSE_MMA_MASK
	.align		4
.L_79:
        /*0058*/ 	.byte	0x03, 0x50
        /*005a*/ 	.short	0x0000


	//----- nvinfo : EIATTR_MAXREG_COUNT
	.align		4
        /*005c*/ 	.byte	0x03, 0x1b
        /*005e*/ 	.short	0x00ff


	//----- nvinfo : EIATTR_MERCURY_ISA_VERSION
	.align		4
        /*0060*/ 	.byte	0x03, 0x5f
        /*0062*/ 	.short	0x0101


	//----- nvinfo : EIATTR_VRC_CTA_INIT_COUNT
	.align		4
        /*0064*/ 	.byte	0x02, 0x4a
	.zero		1
	.zero		1


	//----- nvinfo : EIATTR_EXIT_INSTR_OFFSETS
	.align		4
        /*0068*/ 	.byte	0x04, 0x1c
        /*006a*/ 	.short	(.L_81 - .L_80)


	//   ....[0]....
.L_80:
        /*006c*/ 	.word	0x000000c0


	//   ....[1]....
        /*0070*/ 	.word	0x00000190


	//----- nvinfo : EIATTR_CBANK_PARAM_SIZE
	.align		4
.L_81:
        /*0074*/ 	.byte	0x03, 0x19
        /*0076*/ 	.short	0x0020


	//----- nvinfo : EIATTR_PARAM_CBANK
	.align		4
        /*0078*/ 	.byte	0x04, 0x0a
        /*007a*/ 	.short	(.L_83 - .L_82)
	.align		4
.L_82:
        /*007c*/ 	.word	index@(.nv.constant0._Z18matrix_dot_productPfS_S_ii)
        /*0080*/ 	.short	0x0380
        /*0082*/ 	.short	0x0020


	//----- nvinfo : EIATTR_SW_WAR
	.align		4
.L_83:
        /*0084*/ 	.byte	0x04, 0x36
        /*0086*/ 	.short	(.L_85 - .L_84)
.L_84:
        /*0088*/ 	.word	0x00000008
.L_85:


//--------------------- .nv.info._Z24matrix_product_transposePfS_S_iii --------------------------
	.section	.nv.info._Z24matrix_product_transposePfS_S_iii,"",@"SHT_CUDA_INFO"
	.sectionflags	@""
	.align	4


	//----- nvinfo : EIATTR_CUDA_API_VERSION
	.align		4
        /*0000*/ 	.byte	0x04, 0x37
        /*0002*/ 	.short	(.L_87 - .L_86)
.L_86:
        /*0004*/ 	.word	0x00000082


	//----- nvinfo : EIATTR_KPARAM_INFO
	.align		4
.L_87:
        /*0008*/ 	.byte	0x04, 0x17
        /*000a*/ 	.short	(.L_89 - .L_88)
.L_88:
        /*000c*/ 	.word	0x00000000
        /*0010*/ 	.short	0x0005
        /*0012*/ 	.short	0x0020
        /*0014*/ 	.byte	0x00, 0xf0, 0x11, 0x00


	//----- nvinfo : EIATTR_KPARAM_INFO
	.align		4
.L_89:
        /*0018*/ 	.byte	0x04, 0x17
        /*001a*/ 	.short	(.L_91 - .L_90)
.L_90:
        /*001c*/ 	.word	0x00000000
        /*0020*/ 	.short	0x0004
        /*0022*/ 	.short	0x001c
        /*0024*/ 	.byte	0x00, 0xf0, 0x11, 0x00


	//----- nvinfo : EIATTR_KPARAM_INFO
	.align		4
.L_91:
        /*0028*/ 	.byte	0x04, 0x17
        /*002a*/ 	.short	(.L_93 - .L_92)
.L_92:
        /*002c*/ 	.word	0x00000000
        /*0030*/ 	.short	0x0003
        /*0032*/ 	.short	0x0018
        /*0034*/ 	.byte	0x00, 0xf0, 0x11, 0x00


	//----- nvinfo : EIATTR_KPARAM_INFO
	.align		4
.L_93:
        /*0038*/ 	.byte	0x04, 0x17
        /*003a*/ 	.short	(.L_95 - .L_94)
.L_94:
        /*003c*/ 	.word	0x00000000
        /*0040*/ 	.short	0x0002
        /*0042*/ 	.short	0x0010
        /*0044*/ 	.byte	0x00, 0xf5, 0x21, 0x00


	//----- nvinfo : EIATTR_KPARAM_INFO
	.align		4
.L_95:
        /*0048*/ 	.byte	0x04, 0x17
        /*004a*/ 	.short	(.L_97 - .L_96)
.L_96:
        /*004c*/ 	.word	0x00000000
        /*0050*/ 	.short	0x0001
        /*0052*/ 	.short	0x0008
        /*0054*/ 	.byte	0x00, 0xf5, 0x21, 0x00


	//----- nvinfo : EIATTR_KPARAM_INFO
	.align		4
.L_97:
        /*0058*/ 	.byte	0x04, 0x17
        /*005a*/ 	.short	(.L_99 - .L_98)
.L_98:
        /*005c*/ 	.word	0x00000000
        /*0060*/ 	.short	0x0000
        /*0062*/ 	.short	0x0000
        /*0064*/ 	.byte	0x00, 0xf5, 0x21, 0x00


	//----- nvinfo : EIATTR_SPARSE_MMA_MASK
	.align		4
.L_99:
        /*0068*/ 	.byte	0x03, 0x50
        /*006a*/ 	.short	0x0000


	//----- nvinfo : EIATTR_MAXREG_COUNT
	.align		4
        /*006c*/ 	.byte	0x03, 0x1b
        /*006e*/ 	.short	0x00ff


	//----- nvinfo : EIATTR_MERCURY_ISA_VERSION
	.align		4
        /*0070*/ 	.byte	0x03, 0x5f
        /*0072*/ 	.short	0x0101


	//----- nvinfo : EIATTR_VRC_CTA_INIT_COUNT
	.align		4
        /*0074*/ 	.byte	0x02, 0x4a
	.zero		1
	.zero		1


	//----- nvinfo : EIATTR_EXIT_INSTR_OFFSETS
	.align		4
        /*0078*/ 	.byte	0x04, 0x1c
        /*007a*/ 	.short	(.L_101 - .L_100)


	//   ....[0]....
.L_100:
        /*007c*/ 	.word	0x000000c0


	//   ....[1]....
        /*0080*/ 	.word	0x00000bd0


	//----- nvinfo : EIATTR_CBANK_PARAM_SIZE
	.align		4
.L_101:
        /*0084*/ 	.byte	0x03, 0x19
        /*0086*/ 	.short	0x0024


	//----- nvinfo : EIATTR_PARAM_CBANK
	.align		4
        /*0088*/ 	.byte	0x04, 0x0a
        /*008a*/ 	.short	(.L_103 - .L_102)
	.align		4
.L_102:
        /*008c*/ 	.word	index@(.nv.constant0._Z24matrix_product_transposePfS_S_iii)
        /*0090*/ 	.short	0x0380
        /*0092*/ 	.short	0x0024


	//----- nvinfo : EIATTR_SW_WAR
	.align		4
.L_103:
        /*0094*/ 	.byte	0x04, 0x36
        /*0096*/ 	.short	(.L_105 - .L_104)
.L_104:
        /*0098*/ 	.word	0x00000008
.L_105:


//--------------------- .nv.info._Z24matrix_transpose_productPfS_S_iii --------------------------
	.section	.nv.info._Z24matrix_transpose_productPfS_S_iii,"",@"SHT_CUDA_INFO"
	.sectionflags	@""
	.align	4


	//----- nvinfo : EIATTR_CUDA_API_VERSION
	.align		4
        /*0000*/ 	.byte	0x04, 0x37
        /*0002*/ 	.short	(.L_107 - .L_106)
.L_106:
        /*0004*/ 	.word	0x00000082


	//----- nvinfo : EIATTR_KPARAM_INFO
	.align		4
.L_107:
        /*0008*/ 	.byte	0x04, 0x17
        /*000a*/ 	.short	(.L_109 - .L_108)
.L_108:
        /*000c*/ 	.word	0x00000000
        /*0010*/ 	.short	0x0005
        /*0012*/ 	.short	0x0020
        /*0014*/ 	.byte	0x00, 0xf0, 0x11, 0x00


	//----- nvinfo : EIATTR_KPARAM_INFO
	.align		4
.L_109:
        /*0018*/ 	.byte	0x04, 0x17
        /*001a*/ 	.short	(.L_111 - .L_110)
.L_110:
        /*001c*/ 	.word	0x00000000
        /*0020*/ 	.short	0x0004
        /*0022*/ 	.short	0x001c
        /*0024*/ 	.byte	0x00, 0xf0, 0x11, 0x00


	//----- nvinfo : EIATTR_KPARAM_INFO
	.align		4
.L_111:
        /*0028*/ 	.byte	0x04, 0x17
        /*002a*/ 	.short	(.L_113 - .L_112)
.L_112:
        /*002c*/ 	.word	0x00000000
        /*0030*/ 	.short	0x0003
        /*0032*/ 	.short	0x0018
        /*0034*/ 	.byte	0x00, 0xf0, 0x11, 0x00


	//----- nvinfo : EIATTR_KPARAM_INFO
	.align		4
.L_113:
        /*0038*/ 	.byte	0x04, 0x17
        /*003a*/ 	.short	(.L_115 - .L_114)
.L_114:
        /*003c*/ 	.word	0x00000000
        /*0040*/ 	.short	0x0002
        /*0042*/ 	.short	0x0010
        /*0044*/ 	.byte	0x00, 0xf5, 0x21, 0x00


	//----- nvinfo : EIATTR_KPARAM_INFO
	.align		4
.L_115:
        /*0048*/ 	.byte	0x04, 0x17
        /*004a*/ 	.short	(.L_117 - .L_116)
.L_116:
        /*004c*/ 	.word	0x00000000
        /*0050*/ 	.short	0x0001
        /*0052*/ 	.short	0x0008
        /*0054*/ 	.byte	0x00, 0xf5, 0x21, 0x00


	//----- nvinfo : EIATTR_KPARAM_INFO
	.align		4
.L_117:
        /*0058*/ 	.byte	0x04, 0x17
        /*005a*/ 	.short	(.L_119 - .L_118)
.L_118:
        /*005c*/ 	.word	0x00000000
        /*0060*/ 	.short	0x0000
        /*0062*/ 	.short	0x0000
        /*0064*/ 	.byte	0x00, 0xf5, 0x21, 0x00


	//----- nvinfo : EIATTR_SPARSE_MMA_MASK
	.align		4
.L_119:
        /*0068*/ 	.byte	0x03, 0x50
        /*006a*/ 	.short	0x0000


	//----- nvinfo : EIATTR_MAXREG_COUNT
	.align		4
        /*006c*/ 	.byte	0x03, 0x1b
        /*006e*/ 	.short	0x00ff


	//----- nvinfo : EIATTR_MERCURY_ISA_VERSION
	.align		4
        /*0070*/ 	.byte	0x03, 0x5f
        /*0072*/ 	.short	0x0101


	//----- nvinfo : EIATTR_VRC_CTA_INIT_COUNT
	.align		4
        /*0074*/ 	.byte	0x02, 0x4a
	.zero		1
	.zero		1


	//----- nvinfo : EIATTR_EXIT_INSTR_OFFSETS
	.align		4
        /*0078*/ 	.byte	0x04, 0x1c
        /*007a*/ 	.short	(.L_121 - .L_120)


	//   ....[0]....
.L_120:
        /*007c*/ 	.word	0x000000e0


	//   ....[1]....
        /*0080*/ 	.word	0x000010d0


	//----- nvinfo : EIATTR_CBANK_PARAM_SIZE
	.align		4
.L_121:
        /*0084*/ 	.byte	0x03, 0x19
        /*0086*/ 	.short	0x0024


	//----- nvinfo : EIATTR_PARAM_CBANK
	.align		4
        /*0088*/ 	.byte	0x04, 0x0a
        /*008a*/ 	.short	(.L_123 - .L_122)
	.align		4
.L_122:
        /*008c*/ 	.word	index@(.nv.constant0._Z24matrix_transpose_productPfS_S_iii)
        /*0090*/ 	.short	0x0380
        /*0092*/ 	.short	0x0024


	//----- nvinfo : EIATTR_SW_WAR
	.align		4
.L_123:
        /*0094*/ 	.byte	0x04, 0x36
        /*0096*/ 	.short	(.L_125 - .L_124)
.L_124:
        /*0098*/ 	.word	0x00000008
.L_125:


//--------------------- .nv.info._Z14matrix_productPfS_S_iii --------------------------
	.section	.nv.info._Z14matrix_productPfS_S_iii,"",@"SHT_CUDA_INFO"
	.sectionflags	@""
	.align	4


	//----- nvinfo : EIATTR_CUDA_API_VERSION
	.align		4
        /*0000*/ 	.byte	0x04, 0x37
        /*0002*/ 	.short	(.L_127 - .L_126)
.L_126:
        /*0004*/ 	.word	0x00000082


	//----- nvinfo : EIATTR_KPARAM_INFO
	.align		4
.L_127:
        /*0008*/ 	.byte	0x04, 0x17
        /*000a*/ 	.short	(.L_129 - .L_128)
.L_128:
        /*000c*/ 	.word	0x00000000
        /*0010*/ 	.short	0x0005
        /*0012*/ 	.short	0x0020
        /*0014*/ 	.byte	0x00, 0xf0, 0x11, 0x00


	//----- nvinfo : EIATTR_KPARAM_INFO
	.align		4
.L_129:
        /*0018*/ 	.byte	0x04, 0x17
        /*001a*/ 	.short	(.L_131 - .L_130)
.L_130:
        /*001c*/ 	.word	0x00000000
        /*0020*/ 	.short	0x0004
        /*0022*/ 	.short	0x001c
        /*0024*/ 	.byte	0x00, 0xf0, 0x11, 0x00


	//----- nvinfo : EIATTR_KPARAM_INFO
	.align		4
.L_131:
        /*0028*/ 	.byte	0x04, 0x17
        /*002a*/ 	.short	(.L_133 - .L_132)
.L_132:
        /*002c*/ 	.word	0x00000000
        /*0030*/ 	.short	0x0003
        /*0032*/ 	.short	0x0018
        /*0034*/ 	.byte	0x00, 0xf0, 0x11, 0x00


	//----- nvinfo : EIATTR_KPARAM_INFO
	.align		4
.L_133:
        /*0038*/ 	.byte	0x04, 0x17
        /*003a*/ 	.short	(.L_135 - .L_134)
.L_134:
        /*003c*/ 	.word	0x00000000
        /*0040*/ 	.short	0x0002
        /*0042*/ 	.short	0x0010
        /*0044*/ 	.byte	0x00, 0xf5, 0x21, 0x00


	//----- nvinfo : EIATTR_KPARAM_INFO
	.align		4
.L_135:
        /*0048*/ 	.byte	0x04, 0x17
        /*004a*/ 	.short	(.L_137 - .L_136)
.L_136:
        /*004c*/ 	.word	0x00000000
        /*0050*/ 	.short	0x0001
        /*0052*/ 	.short	0x0008
        /*0054*/ 	.byte	0x00, 0xf5, 0x21, 0x00


	//----- nvinfo : EIATTR_KPARAM_INFO
	.align		4
.L_137:
        /*0058*/ 	.byte	0x04, 0x17
        /*005a*/ 	.short	(.L_139 - .L_138)
.L_138:
        /*005c*/ 	.word	0x00000000
        /*0060*/ 	.short	0x0000
        /*0062*/ 	.short	0x0000
        /*0064*/ 	.byte	0x00, 0xf5, 0x21, 0x00


	//----- nvinfo : EIATTR_SPARSE_MMA_MASK
	.align		4
.L_139:
        /*0068*/ 	.byte	0x03, 0x50
        /*006a*/ 	.short	0x0000


	//----- nvinfo : EIATTR_MAXREG_COUNT
	.align		4
        /*006c*/ 	.byte	0x03, 0x1b
        /*006e*/ 	.short	0x00ff


	//----- nvinfo : EIATTR_MERCURY_ISA_VERSION
	.align		4
        /*0070*/ 	.byte	0x03, 0x5f
        /*0072*/ 	.short	0x0101


	//----- nvinfo : EIATTR_VRC_CTA_INIT_COUNT
	.align		4
        /*0074*/ 	.byte	0x02, 0x4a
	.zero		1
	.zero		1


	//----- nvinfo : EIATTR_EXIT_INSTR_OFFSETS
	.align		4
        /*0078*/ 	.byte	0x04, 0x1c
        /*007a*/ 	.short	(.L_141 - .L_140)


	//   ....[0]....
.L_140:
        /*007c*/ 	.word	0x000000c0


	//   ....[1]....
        /*0080*/ 	.word	0x000008a0


	//----- nvinfo : EIATTR_CBANK_PARAM_SIZE
	.align		4
.L_141:
        /*0084*/ 	.byte	0x03, 0x19
        /*0086*/ 	.short	0x0024


	//----- nvinfo : EIATTR_PARAM_CBANK
	.align		4
        /*0088*/ 	.byte	0x04, 0x0a
        /*008a*/ 	.short	(.L_143 - .L_142)
	.align		4
.L_142:
        /*008c*/ 	.word	index@(.nv.constant0._Z14matrix_productPfS_S_iii)
        /*0090*/ 	.short	0x0380
        /*0092*/ 	.short	0x0024


	//----- nvinfo : EIATTR_SW_WAR
	.align		4
.L_143:
        /*0094*/ 	.byte	0x04, 0x36
        /*0096*/ 	.short	(.L_145 - .L_144)
.L_144:
        /*0098*/ 	.word	0x00000008
.L_145:


//--------------------- .nv.callgraph             --------------------------
	.section	.nv.callgraph,"",@"SHT_CUDA_CALLGRAPH"
	.align	4
	.sectionentsize	8
	.align		4
        /*0000*/ 	.word	0x00000000
	.align		4
        /*0004*/ 	.word	0xffffffff
	.align		4
        /*0008*/ 	.word	0x00000000
	.align		4
        /*000c*/ 	.word	0xfffffffe
	.align		4
        /*0010*/ 	.word	0x00000000
	.align		4
        /*0014*/ 	.word	0xfffffffd
	.align		4
        /*0018*/ 	.word	0x00000000
	.align		4
        /*001c*/ 	.word	0xfffffffc


//--------------------- .text._Z23matrix3D_scalar_productPffii --------------------------
	.section	.text._Z23matrix3D_scalar_productPffii,"ax",@progbits
	.align	128
        .global         _Z23matrix3D_scalar_productPffii
        .type           _Z23matrix3D_scalar_productPffii,@function
        .size           _Z23matrix3D_scalar_productPffii,(.L_x_23 - _Z23matrix3D_scalar_productPffii)
        .other          _Z23matrix3D_scalar_productPffii,@"STO_CUDA_ENTRY STV_DEFAULT"
_Z23matrix3D_scalar_productPffii:
.text._Z23matrix3D_scalar_productPffii:
[----:B------:R-:W-:Y:S01]  /*0000*/  LDC R1, c[0x0][0x37c] ;  /* 0x0000df00ff017b82 */ /* 0x000fe20000000800 */
[----:B------:R-:W0:Y:S01]  /*0010*/  S2R R0, SR_TID.Y ;  /* 0x0000000000007919 */ /* 0x000e220000002200 */
[----:B------:R-:W0:Y:S01]  /*0020*/  LDCU UR6, c[0x0][0x390] ;  /* 0x00007200ff0677ac */ /* 0x000e220008000800 */
[----:B------:R-:W1:Y:S01]  /*0030*/  S2R R5, SR_TID.X ;  /* 0x0000000000057919 */ /* 0x000e620000002100 */
[----:B------:R-:W1:Y:S01]  /*0040*/  LDCU UR7, c[0x0][0x38c] ;  /* 0x00007180ff0777ac */ /* 0x000e620008000800 */
[----:B0-----:R-:W-:-:S04]  /*0050*/  ISETP.GE.AND P0, PT, R0, UR6, PT ;  /* 0x0000000600007c0c */ /* 0x001fc8000bf06270 */
[----:B-1----:R-:W-:-:S13]  /*0060*/  ISETP.GE.OR P0, PT, R5, UR7, P0 ;  /* 0x0000000705007c0c */ /* 0x002fda0008706670 */
[----:B------:R-:W-:Y:S05]  /*0070*/  @P0 EXIT ;  /* 0x000000000000094d */ /* 0x000fea0003800000 */
[----:B------:R-:W0:Y:S01]  /*0080*/  S2R R7, SR_CTAID.X ;  /* 0x0000000000077919 */ /* 0x000e220000002500 */
[----:B------:R-:W1:Y:S01]  /*0090*/  LDC.64 R2, c[0x0][0x380] ;  /* 0x0000e000ff027b82 */ /* 0x000e620000000a00 */
[----:B------:R-:W2:Y:S01]  /*00a0*/  LDCU.64 UR4, c[0x0][0x358] ;  /* 0x00006b00ff0477ac */ /* 0x000ea20008000a00 */
[----:B------:R-:W3:Y:S01]  /*00b0*/  LDCU UR8, c[0x0][0x388] ;  /* 0x00007100ff0877ac */ /* 0x000ee20008000800 */
[----:B0-----:R-:W-:-:S04]  /*00c0*/  IMAD R0, R7, UR6, R0 ;  /* 0x0000000607007c24 */ /* 0x001fc8000f8e0200 */
[----:B------:R-:W-:-:S04]  /*00d0*/  IMAD R5, R0, UR7, R5 ;  /* 0x0000000700057c24 */ /* 0x000fc8000f8e0205 */
[----:B-1----:R-:W-:-:S05]  /*00e0*/  IMAD.WIDE.U32 R2, R5, 0x4, R2 ;  /* 0x0000000405027825 */ /* 0x002fca00078e0002 */
[----:B--2---:R-:W3:Y:S02]  /*00f0*/  LDG.E R0, desc[UR4][R2.64] ;  /* 0x0000000402007981 */ /* 0x004ee4000c1e1900 */
[----:B---3--:R-:W-:-:S05]  /*0100*/  FMUL R5, R0, UR8 ;  /* 0x0000000800057c20 */ /* 0x008fca0008400000 */
[----:B------:R-:W-:Y:S01]  /*0110*/  STG.E desc[UR4][R2.64], R5 ;  /* 0x0000000502007986 */ /* 0x000fe2000c101904 */
[----:B------:R-:W-:Y:S05]  /*0120*/  EXIT ;  /* 0x000000000000794d */ /* 0x000fea0003800000 */
.L_x_0:
[----:B------:R-:W-:-:S00]  /*0130*/  BRA `(.L_x_0) ;  /* 0xfffffffc00fc7947 */ /* 0x000fc0000383ffff */
[----:B------:R-:W-:-:S00]  /*0140*/  NOP ;  /* 0x0000000000007918 */ /* 0x000fc00000000000 */
        /* <DEDUP_REMOVED lines=11> */
.L_x_23:


//--------------------- .text._Z21matrix_scalar_productPffii --------------------------
	.section	.text._Z21matrix_scalar_productPffii,"ax",@progbits
	.align	128
        .global         _Z21matrix_scalar_productPffii
        .type           _Z21matrix_scalar_productPffii,@function
        .size           _Z21matrix_scalar_productPffii,(.L_x_24 - _Z21matrix_scalar_productPffii)
        .other          _Z21matrix_scalar_productPffii,@"STO_CUDA_ENTRY STV_DEFAULT"
_Z21matrix_scalar_productPffii:
.text._Z21matrix_scalar_productPffii:
[----:B------:R-:W-:Y:S01]  /*0000*/  LDC R1, c[0x0][0x37c] ;  /* 0x0000df00ff017b82 */ /* 0x000fe20000000800 */
[----:B------:R-:W0:Y:S01]  /*0010*/  S2R R5, SR_CTAID.Y ;  /* 0x0000000000057919 */ /* 0x000e220000002600 */
[----:B------:R-:W1:Y:S01]  /*0020*/  LDCU UR4, c[0x0][0x360] ;  /* 0x00006c00ff0477ac */ /* 0x000e620008000800 */
[----:B------:R-:W0:Y:S01]  /*0030*/  S2R R2, SR_TID.Y ;  /* 0x0000000000027919 */ /* 0x000e220000002200 */
[----:B------:R-:W0:Y:S01]  /*0040*/  LDCU UR5, c[0x0][0x364] ;  /* 0x00006c80ff0577ac */ /* 0x000e220008000800 */
[----:B------:R-:W1:Y:S01]  /*0050*/  S2R R0, SR_CTAID.X ;  /* 0x0000000000007919 */ /* 0x000e620000002500 */
[----:B------:R-:W2:Y:S01]  /*0060*/  LDCU UR6, c[0x0][0x390] ;  /* 0x00007200ff0677ac */ /* 0x000ea20008000800 */
[----:B------:R-:W1:Y:S01]  /*0070*/  S2R R3, SR_TID.X ;  /* 0x0000000000037919 */ /* 0x000e620000002100 */
[----:B------:R-:W3:Y:S01]  /*0080*/  LDCU UR7, c[0x0][0x38c] ;  /* 0x00007180ff0777ac */ /* 0x000ee20008000800 */
[----:B0-----:R-:W-:-:S05]  /*0090*/  IMAD R5, R5, UR5, R2 ;  /* 0x0000000505057c24 */ /* 0x001fca000f8e0202 */
[----:B--2---:R-:W-:Y:S01]  /*00a0*/  ISETP.GE.AND P0, PT, R5, UR6, PT ;  /* 0x0000000605007c0c */ /* 0x004fe2000bf06270 */
[----:B-1----:R-:W-:-:S05]  /*00b0*/  IMAD R0, R0, UR4, R3 ;  /* 0x0000000400007c24 */ /* 0x002fca000f8e0203 */
[----:B---3--:R-:W-:-:S13]  /*00c0*/  ISETP.GE.OR P0, PT, R0, UR7, P0 ;  /* 0x0000000700007c0c */ /* 0x008fda0008706670 */
[----:B------:R-:W-:Y:S05]  /*00d0*/  @P0 EXIT ;  /* 0x000000000000094d */ /* 0x000fea0003800000 */
[----:B------:R-:W0:Y:S01]  /*00e0*/  LDC.64 R2, c[0x0][0x380] ;  /* 0x0000e000ff027b82 */ /* 0x000e220000000a00 */
[----:B------:R-:W1:Y:S01]  /*00f0*/  LDCU.64 UR4, c[0x0][0x358] ;  /* 0x00006b00ff0477ac */ /* 0x000e620008000a00 */
[----:B------:R-:W-:Y:S01]  /*0100*/  IMAD R5, R5, UR7, R0 ;  /* 0x0000000705057c24 */ /* 0x000fe2000f8e0200 */
[----:B------:R-:W2:Y:S03]  /*0110*/  LDCU UR6, c[0x0][0x388] ;  /* 0x00007100ff0677ac */ /* 0x000ea60008000800 */
[----:B0-----:R-:W-:-:S05]  /*0120*/  IMAD.WIDE R2, R5, 0x4, R2 ;  /* 0x0000000405027825 */ /* 0x001fca00078e0202 */
[----:B-1----:R-:W2:Y:S02]  /*0130*/  LDG.E R0, desc[UR4][R2.64] ;  /* 0x0000000402007981 */ /* 0x002ea4000c1e1900 */
[----:B--2---:R-:W-:-:S05]  /*0140*/  FMUL R5, R0, UR6 ;  /* 0x0000000600057c20 */ /* 0x004fca0008400000 */
[----:B------:R-:W-:Y:S01]  /*0150*/  STG.E desc[UR4][R2.64], R5 ;  /* 0x0000000502007986 */ /* 0x000fe2000c101904 */
[----:B------:R-:W-:Y:S05]  /*0160*/  EXIT ;  /* 0x000000000000794d */ /* 0x000fea0003800000 */
.L_x_1:
        /* <DEDUP_REMOVED lines=9> */
.L_x_24:


//--------------------- .text._Z18matrix_dot_productPfS_S_ii --------------------------
	.section	.text._Z18matrix_dot_productPfS_S_ii,"ax",@progbits
	.align	128
        .global         _Z18matrix_dot_productPfS_S_ii
        .type           _Z18matrix_dot_productPfS_S_ii,@function
        .size           _Z18matrix_dot_productPfS_S_ii,(.L_x_25 - _Z18matrix_dot_productPfS_S_ii)
        .other          _Z18matrix_dot_productPfS_S_ii,@"STO_CUDA_ENTRY STV_DEFAULT"
_Z18matrix_dot_productPfS_S_ii:
.text._Z18matrix_dot_productPfS_S_ii:
[----:B------:R-:W-:Y:S01]  /*0000*/  LDC R1, c[0x0][0x37c] ;  /* 0x0000df00ff017b82 */ /* 0x000fe20000000800 */
[----:B------:R-:W0:Y:S01]  /*0010*/  S2R R7, SR_CTAID.Y ;  /* 0x0000000000077919 */ /* 0x000e220000002600 */
[----:B------:R-:W1:Y:S01]  /*0020*/  LDCU UR4, c[0x0][0x360] ;  /* 0x00006c00ff0477ac */ /* 0x000e620008000800 */
[----:B------:R-:W0:Y:S01]  /*0030*/  S2R R2, SR_TID.Y ;  /* 0x0000000000027919 */ /* 0x000e220000002200 */
[----:B------:R-:W0:Y:S01]  /*0040*/  LDCU UR5, c[0x0][0x364] ;  /* 0x00006c80ff0577ac */ /* 0x000e220008000800 */
[----:B------:R-:W1:Y:S01]  /*0050*/  S2R R0, SR_CTAID.X ;  /* 0x0000000000007919 */ /* 0x000e620000002500 */
[----:B------:R-:W2:Y:S01]  /*0060*/  LDCU.64 UR6, c[0x0][0x398] ;  /* 0x00007300ff0677ac */ /* 0x000ea20008000a00 */
[----:B------:R-:W1:Y:S01]  /*0070*/  S2R R3, SR_TID.X ;  /* 0x0000000000037919 */ /* 0x000e620000002100 */
[----:B0-----:R-:W-:-:S05]  /*0080*/  IMAD R7, R7, UR5, R2 ;  /* 0x0000000507077c24 */ /* 0x001fca000f8e0202 */
[----:B--2---:R-:W-:Y:S01]  /*0090*/  ISETP.GE.AND P0, PT, R7, UR7, PT ;  /* 0x0000000707007c0c */ /* 0x004fe2000bf06270 */
[----:B-1----:R-:W-:-:S05]  /*00a0*/  IMAD R0, R0, UR4, R3 ;  /* 0x0000000400007c24 */ /* 0x002fca000f8e0203 */
[----:B------:R-:W-:-:S13]  /*00b0*/  ISETP.GE.OR P0, PT, R0, UR6, P0 ;  /* 0x0000000600007c0c */ /* 0x000fda0008706670 */
[----:B------:R-:W-:Y:S05]  /*00c0*/  @P0 EXIT ;  /* 0x000000000000094d */ /* 0x000fea0003800000 */
[----:B------:R-:W0:Y:S01]  /*00d0*/  LDC.64 R2, c[0x0][0x380] ;  /* 0x0000e000ff027b82 */ /* 0x000e220000000a00 */
[----:B------:R-:W1:Y:S01]  /*00e0*/  LDCU.64 UR4, c[0x0][0x358] ;  /* 0x00006b00ff0477ac */ /* 0x000e620008000a00 */
[----:B------:R-:W-:-:S06]  /*00f0*/  IMAD R9, R7, UR6, R0 ;  /* 0x0000000607097c24 */ /* 0x000fcc000f8e0200 */
[----:B------:R-:W2:Y:S08]  /*0100*/  LDC.64 R4, c[0x0][0x388] ;  /* 0x0000e200ff047b82 */ /* 0x000eb00000000a00 */
[----:B------:R-:W3:Y:S01]  /*0110*/  LDC.64 R6, c[0x0][0x390] ;  /* 0x0000e400ff067b82 */ /* 0x000ee20000000a00 */
[----:B0-----:R-:W-:-:S06]  /*0120*/  IMAD.WIDE R2, R9, 0x4, R2 ;  /* 0x0000000409027825 */ /* 0x001fcc00078e0202 */
[----:B-1----:R-:W4:Y:S01]  /*0130*/  LDG.E R2, desc[UR4][R2.64] ;  /* 0x0000000402027981 */ /* 0x002f22000c1e1900 */
[----:B--2---:R-:W-:-:S06]  /*0140*/  IMAD.WIDE R4, R9, 0x4, R4 ;  /* 0x0000000409047825 */ /* 0x004fcc00078e0204 */
[----:B------:R-:W4:Y:S01]  /*0150*/  LDG.E R5, desc[UR4][R4.64] ;  /* 0x0000000404057981 */ /* 0x000f22000c1e1900 */
[----:B---3--:R-:W-:-:S04]  /*0160*/  IMAD.WIDE R6, R9, 0x4, R6 ;  /* 0x0000000409067825 */ /* 0x008fc800078e0206 */
[----:B----4-:R-:W-:-:S05]  /*0170*/  FMUL R9, R2, R5 ;  /* 0x0000000502097220 */ /* 0x010fca0000400000 */
[----:B------:R-:W-:Y:S01]  /*0180*/  STG.E desc[UR4][R6.64], R9 ;  /* 0x0000000906007986 */ /* 0x000fe2000c101904 */
[----:B------:R-:W-:Y:S05]  /*0190*/  EXIT ;  /* 0x000000000000794d */ /* 0x000fea0003800000 */
.L_x_2:
        /* <DEDUP_REMOVED lines=14> */
.L_x_25:


//--------------------- .text._Z24matrix_product_transposePfS_S_iii --------------------------
	.section	.text._Z24matrix_product_transposePfS_S_iii,"ax",@progbits
	.align	128
        .global         _Z24matrix_product_transposePfS_S_iii
        .type           _Z24matrix_product_transposePfS_S_iii,@function
        .size           _Z24matrix_product_transposePfS_S_iii,(.L_x_26 - _Z24matrix_product_transposePfS_S_iii)
        .other          _Z24matrix_product_transposePfS_S_iii,@"STO_CUDA_ENTRY STV_DEFAULT"
_Z24matrix_product_transposePfS_S_iii:
.text._Z24matrix_product_transposePfS_S_iii:
        /* <DEDUP_REMOVED lines=13> */
[----:B------:R-:W0:Y:S01]  /*00d0*/  LDCU UR7, c[0x0][0x3a0] ;  /* 0x00007400ff0777ac */ /* 0x000e220008000800 */
[----:B------:R-:W-:Y:S01]  /*00e0*/  HFMA2 R14, -RZ, RZ, 0, 0 ;  /* 0x00000000ff0e7431 */ /* 0x000fe200000001ff */
[----:B------:R-:W1:Y:S01]  /*00f0*/  LDCU.64 UR12, c[0x0][0x358] ;  /* 0x00006b00ff0c77ac */ /* 0x000e620008000a00 */
[----:B0-----:R-:W-:-:S09]  /*0100*/  UISETP.GE.AND UP0, UPT, UR7, 0x1, UPT ;  /* 0x000000010700788c */ /* 0x001fd2000bf06270 */
[----:B-1----:R-:W-:Y:S05]  /*0110*/  BRA.U !UP0, `(.L_x_3) ;  /* 0x00000009089c7547 */ /* 0x002fea000b800000 */
[----:B------:R-:W-:Y:S02]  /*0120*/  UISETP.GE.U32.AND UP1, UPT, UR7, 0x10, UPT ;  /* 0x000000100700788c */ /* 0x000fe4000bf26070 */
[----:B------:R-:W-:Y:S01]  /*0130*/  IMAD R8, R0, UR7, RZ ;  /* 0x0000000700087c24 */ /* 0x000fe2000f8e02ff */
[----:B------:R-:W-:Y:S02]  /*0140*/  ULOP3.LUT UR10, UR7, 0xf, URZ, 0xc0, !UPT ;  /* 0x0000000f070a7892 */ /* 0x000fe4000f8ec0ff */
[----:B------:R-:W-:Y:S01]  /*0150*/  IMAD R9, R7, UR7, RZ ;  /* 0x0000000707097c24 */ /* 0x000fe2000f8e02ff */
[----:B------:R-:W-:Y:S01]  /*0160*/  MOV R14, RZ ;  /* 0x000000ff000e7202 */ /* 0x000fe20000000f00 */
[----:B------:R-:W-:Y:S01]  /*0170*/  UMOV UR4, URZ ;  /* 0x000000ff00047c82 */ /* 0x000fe20008000000 */
[----:B------:R-:W-:Y:S01]  /*0180*/  UISETP.NE.AND UP0, UPT, UR10, URZ, UPT ;  /* 0x000000ff0a00728c */ /* 0x000fe2000bf05270 */
[----:B------:R-:W-:Y:S10]  /*0190*/  BRA.U !UP1, `(.L_x_4) ;  /* 0x0000000509107547 */ /* 0x000ff4000b800000 */
[----:B------:R-:W0:Y:S01]  /*01a0*/  LDC.64 R2, c[0x0][0x380] ;  /* 0x0000e000ff027b82 */ /* 0x000e220000000a00 */
[----:B------:R-:W1:Y:S01]  /*01b0*/  LDCU.64 UR8, c[0x0][0x388] ;  /* 0x00007100ff0877ac */ /* 0x000e620008000a00 */
[----:B------:R-:W-:Y:S02]  /*01c0*/  MOV R14, RZ ;  /* 0x000000ff000e7202 */ /* 0x000fe40000000f00 */
[----:B------:R-:W-:Y:S01]  /*01d0*/  MOV R6, R9 ;  /* 0x0000000900067202 */ /* 0x000fe20000000f00 */
[----:B------:R-:W-:Y:S02]  /*01e0*/  ULOP3.LUT UR4, UR7, 0x7ffffff0, URZ, 0xc0, !UPT ;  /* 0x7ffffff007047892 */ /* 0x000fe4000f8ec0ff */
[----:B-1----:R-:W-:Y:S02]  /*01f0*/  UIADD3 UR5, UP1, UPT, UR8, 0x20, URZ ;  /* 0x0000002008057890 */ /* 0x002fe4000ff3e0ff */
[----:B------:R-:W-:Y:S02]  /*0200*/  UIADD3 UR8, UPT, UPT, -UR4, URZ, URZ ;  /* 0x000000ff04087290 */ /* 0x000fe4000fffe1ff */
[----:B------:R-:W-:Y:S01]  /*0210*/  UIADD3.X UR6, UPT, UPT, URZ, UR9, URZ, UP1, !UPT ;  /* 0x00000009ff067290 */ /* 0x000fe20008ffe4ff */
[----:B0-----:R-:W-:-:S03]  /*0220*/  IMAD.WIDE.U32 R2, R8, 0x4, R2 ;  /* 0x0000000408027825 */ /* 0x001fc600078e0002 */
[----:B------:R-:W-:-:S04]  /*0230*/  IADD3 R4, P0, PT, R2, 0x20, RZ ;  /* 0x0000002002047810 */ /* 0x000fc80007f1e0ff */
[----:B------:R-:W-:-:S09]  /*0240*/  IADD3.X R5, PT, PT, RZ, R3, RZ, P0, !PT ;  /* 0x00000003ff057210 */ /* 0x000fd200007fe4ff */
.L_x_5:
[----:B------:R-:W-:Y:S01]  /*0250*/  MOV R2, UR5 ;  /* 0x0000000500027c02 */ /* 0x000fe20008000f00 */
[----:B------:R-:W2:Y:S01]  /*0260*/  LDG.E R15, desc[UR12][R4.64+-0x20] ;  /* 0xffffe00c040f7981 */ /* 0x000ea2000c1e1900 */
[----:B------:R-:W-:-:S03]  /*0270*/  MOV R3, UR6 ;  /* 0x0000000600037c02 */ /* 0x000fc60008000f00 */
[----:B------:R-:W3:Y:S01]  /*0280*/  LDG.E R17, desc[UR12][R4.64+-0x1c] ;  /* 0xffffe40c04117981 */ /* 0x000ee2000c1e1900 */
[----:B------:R-:W-:-:S03]  /*0290*/  IMAD.WIDE R2, R6, 0x4, R2 ;  /* 0x0000000406027825 */ /* 0x000fc600078e0202 */
[----:B------:R-:W4:Y:S04]  /*02a0*/  LDG.E R19, desc[UR12][R4.64+-0x18] ;  /* 0xffffe80c04137981 */ /* 0x000f28000c1e1900 */
[----:B------:R-:W2:Y:S04]  /*02b0*/  LDG.E R16, desc[UR12][R2.64+-0x20] ;  /* 0xffffe00c02107981 */ /* 0x000ea8000c1e1900 */
[----:B------:R-:W3:Y:S04]  /*02c0*/  LDG.E R24, desc[UR12][R2.64+-0x1c] ;  /* 0xffffe40c02187981 */ /* 0x000ee8000c1e1900 */
[----:B------:R-:W4:Y:S04]  /*02d0*/  LDG.E R18, desc[UR12][R2.64+-0x18] ;  /* 0xffffe80c02127981 */ /* 0x000f28000c1e1900 */
[----:B------:R-:W5:Y:S04]  /*02e0*/  LDG.E R20, desc[UR12][R4.64+-0x14] ;  /* 0xffffec0c04147981 */ /* 0x000f68000c1e1900 */
        /* <DEDUP_REMOVED lines=8> */
[----:B------:R-:W5:Y:S01]  /*0370*/  LDG.E R26, desc[UR12][R4.64+0x1c] ;  /* 0x00001c0c041a7981 */ /* 0x000f62000c1e1900 */
[----:B--2---:R-:W-:-:S03]  /*0380*/  FFMA R16, R15, R16, R14 ;  /* 0x000000100f107223 */ /* 0x004fc6000000000e */
[----:B------:R-:W2:Y:S01]  /*0390*/  LDG.E R15, desc[UR12][R4.64+-0x4] ;  /* 0xfffffc0c040f7981 */ /* 0x000ea2000c1e1900 */
[----:B---3--:R-:W-:-:S03]  /*03a0*/  FFMA R24, R17, R24, R16 ;  /* 0x0000001811187223 */ /* 0x008fc60000000010 */
[----:B------:R-:W2:Y:S01]  /*03b0*/  LDG.E R14, desc[UR12][R2.64+-0x4] ;  /* 0xfffffc0c020e7981 */ /* 0x000ea2000c1e1900 */
[----:B----4-:R-:W-:-:S03]  /*03c0*/  FFMA R25, R19, R18, R24 ;  /* 0x0000001213197223 */ /* 0x010fc60000000018 */
[----:B------:R-:W3:Y:S04]  /*03d0*/  LDG.E R16, desc[UR12][R4.64] ;  /* 0x0000000c04107981 */ /* 0x000ee8000c1e1900 */
[----:B------:R-:W3:Y:S01]  /*03e0*/  LDG.E R17, desc[UR12][R2.64] ;  /* 0x0000000c02117981 */ /* 0x000ee2000c1e1900 */
[----:B-----5:R-:W-:-:S03]  /*03f0*/  FFMA R25, R20, R21, R25 ;  /* 0x0000001514197223 */ /* 0x020fc60000000019 */
[----:B------:R-:W4:Y:S04]  /*0400*/  LDG.E R18, desc[UR12][R4.64+0x4] ;  /* 0x0000040c04127981 */ /* 0x000f28000c1e1900 */
[----:B------:R-:W4:Y:S01]  /*0410*/  LDG.E R19, desc[UR12][R2.64+0x4] ;  /* 0x0000040c02137981 */ /* 0x000f22000c1e1900 */
[----:B------:R-:W-:-:S03]  /*0420*/  FFMA R25, R22, R23, R25 ;  /* 0x0000001716197223 */ /* 0x000fc60000000019 */
[----:B------:R-:W5:Y:S04]  /*0430*/  LDG.E R20, desc[UR12][R4.64+0x8] ;  /* 0x0000080c04147981 */ /* 0x000f68000c1e1900 */
[----:B------:R-:W5:Y:S01]  /*0440*/  LDG.E R21, desc[UR12][R2.64+0x8] ;  /* 0x0000080c02157981 */ /* 0x000f62000c1e1900 */
[----:B------:R-:W-:-:S03]  /*0450*/  FFMA R25, R10, R11, R25 ;  /* 0x0000000b0a197223 */ /* 0x000fc60000000019 */
[----:B------:R-:W5:Y:S04]  /*0460*/  LDG.E R22, desc[UR12][R4.64+0xc] ;  /* 0x00000c0c04167981 */ /* 0x000f68000c1e1900 */
[----:B------:R-:W5:Y:S04]  /*0470*/  LDG.E R23, desc[UR12][R2.64+0xc] ;  /* 0x00000c0c02177981 */ /* 0x000f68000c1e1900 */
[----:B------:R-:W5:Y:S01]  /*0480*/  LDG.E R10, desc[UR12][R4.64+0x10] ;  /* 0x0000100c040a7981 */ /* 0x000f62000c1e1900 */
[----:B------:R-:W-:-:S03]  /*0490*/  FFMA R28, R12, R13, R25 ;  /* 0x0000000d0c1c7223 */ /* 0x000fc60000000019 */
[----:B------:R-:W5:Y:S04]  /*04a0*/  LDG.E R11, desc[UR12][R2.64+0x10] ;  /* 0x0000100c020b7981 */ /* 0x000f68000c1e1900 */
[----:B------:R-:W5:Y:S04]  /*04b0*/  LDG.E R24, desc[UR12][R4.64+0x14] ;  /* 0x0000140c04187981 */ /* 0x000f68000c1e1900 */
[----:B------:R-:W5:Y:S04]  /*04c0*/  LDG.E R25, desc[UR12][R2.64+0x14] ;  /* 0x0000140c02197981 */ /* 0x000f68000c1e1900 */
[----:B------:R0:W5:Y:S04]  /*04d0*/  LDG.E R13, desc[UR12][R4.64+0x18] ;  /* 0x0000180c040d7981 */ /* 0x000168000c1e1900 */
[----:B------:R-:W5:Y:S01]  /*04e0*/  LDG.E R12, desc[UR12][R2.64+0x18] ;  /* 0x0000180c020c7981 */ /* 0x000f62000c1e1900 */
[----:B------:R-:W-:-:S04]  /*04f0*/  UIADD3 UR8, UPT, UPT, UR8, 0x10, URZ ;  /* 0x0000001008087890 */ /* 0x000fc8000fffe0ff */
[----:B------:R-:W-:Y:S01]  /*0500*/  UISETP.NE.AND UP1, UPT, UR8, URZ, UPT ;  /* 0x000000ff0800728c */ /* 0x000fe2000bf25270 */
[----:B0-----:R-:W-:Y:S02]  /*0510*/  IADD3 R4, P0, PT, R4, 0x40, RZ ;  /* 0x0000004004047810 */ /* 0x001fe40007f1e0ff */
[----:B------:R-:W-:Y:S02]  /*0520*/  IADD3 R6, PT, PT, R6, 0x10, RZ ;  /* 0x0000001006067810 */ /* 0x000fe40007ffe0ff */
[----:B------:R-:W-:Y:S01]  /*0530*/  IADD3.X R5, PT, PT, RZ, R5, RZ, P0, !PT ;  /* 0x00000005ff057210 */ /* 0x000fe200007fe4ff */
[----:B--2---:R-:W-:-:S04]  /*0540*/  FFMA R15, R15, R14, R28 ;  /* 0x0000000e0f0f7223 */ /* 0x004fc8000000001c */
[----:B---3--:R-:W-:-:S04]  /*0550*/  FFMA R15, R16, R17, R15 ;  /* 0x00000011100f7223 */ /* 0x008fc8000000000f */
[----:B----4-:R-:W-:-:S04]  /*0560*/  FFMA R15, R18, R19, R15 ;  /* 0x00000013120f7223 */ /* 0x010fc8000000000f */
[----:B-----5:R-:W-:-:S04]  /*0570*/  FFMA R15, R20, R21, R15 ;  /* 0x00000015140f7223 */ /* 0x020fc8000000000f */
[----:B------:R-:W-:-:S04]  /*0580*/  FFMA R15, R22, R23, R15 ;  /* 0x00000017160f7223 */ /* 0x000fc8000000000f */
[----:B------:R-:W-:-:S04]  /*0590*/  FFMA R11, R10, R11, R15 ;  /* 0x0000000b0a0b7223 */ /* 0x000fc8000000000f */
[----:B------:R-:W-:-:S04]  /*05a0*/  FFMA R24, R24, R25, R11 ;  /* 0x0000001918187223 */ /* 0x000fc8000000000b */
[----:B------:R-:W-:-:S04]  /*05b0*/  FFMA R13, R13, R12, R24 ;  /* 0x0000000c0d0d7223 */ /* 0x000fc80000000018 */
[----:B------:R-:W-:Y:S01]  /*05c0*/  FFMA R14, R26, R27, R13 ;  /* 0x0000001b1a0e7223 */ /* 0x000fe2000000000d */
[----:B------:R-:W-:Y:S06]  /*05d0*/  BRA.U UP1, `(.L_x_5) ;  /* 0xfffffffd011c7547 */ /* 0x000fec000b83ffff */
.L_x_4:
[----:B------:R-:W-:Y:S05]  /*05e0*/  BRA.U !UP0, `(.L_x_3) ;  /* 0x0000000508687547 */ /* 0x000fea000b800000 */
[----:B------:R-:W-:Y:S02]  /*05f0*/  UISETP.GE.U32.AND UP0, UPT, UR10, 0x8, UPT ;  /* 0x000000080a00788c */ /* 0x000fe4000bf06070 */
[----:B------:R-:W-:-:S04]  /*0600*/  ULOP3.LUT UR6, UR7, 0x7, URZ, 0xc0, !UPT ;  /* 0x0000000707067892 */ /* 0x000fc8000f8ec0ff */
[----:B------:R-:W-:-:S03]  /*0610*/  UISETP.NE.AND UP1, UPT, UR6, URZ, UPT ;  /* 0x000000ff0600728c */ /* 0x000fc6000bf25270 */
[----:B------:R-:W-:Y:S08]  /*0620*/  BRA.U !UP0, `(.L_x_6) ;  /* 0x0000000108907547 */ /* 0x000ff0000b800000 */
[----:B------:R-:W0:Y:S01]  /*0630*/  LDC.64 R10, c[0x0][0x380] ;  /* 0x0000e000ff0a7b82 */ /* 0x000e220000000a00 */
[----:B------:R-:W1:Y:S01]  /*0640*/  LDCU.64 UR8, c[0x0][0x380] ;  /* 0x00007000ff0877ac */ /* 0x000e620008000a00 */
[C---:B------:R-:W-:Y:S02]  /*0650*/  IADD3 R3, PT, PT, R8.reuse, UR4, RZ ;  /* 0x0000000408037c10 */ /* 0x040fe4000fffe0ff */
[----:B------:R-:W-:Y:S02]  /*0660*/  IADD3 R6, P0, PT, R8, UR4, RZ ;  /* 0x0000000408067c10 */ /* 0x000fe4000ff1e0ff */
[----:B------:R-:W-:Y:S02]  /*0670*/  IADD3 R13, PT, PT, R9, UR4, RZ ;  /* 0x00000004090d7c10 */ /* 0x000fe4000fffe0ff */
[----:B------:R-:W2:Y:S01]  /*0680*/  LDC.64 R4, c[0x0][0x388] ;  /* 0x0000e200ff047b82 */ /* 0x000ea20000000a00 */
[----:B0-----:R-:W-:Y:S01]  /*0690*/  IMAD.WIDE.U32 R10, R3, 0x4, R10 ;  /* 0x00000004030a7825 */ /* 0x001fe200078e000a */
[----:B------:R-:W-:-:S02]  /*06a0*/  IADD3.X R3, PT, PT, RZ, RZ, RZ, P0, !PT ;  /* 0x000000ffff037210 */ /* 0x000fc400007fe4ff */
[C---:B-1----:R-:W-:Y:S02]  /*06b0*/  LEA R2, P0, R6.reuse, UR8, 0x2 ;  /* 0x0000000806027c11 */ /* 0x042fe4000f8010ff */
[----:B------:R-:W3:Y:S02]  /*06c0*/  LDG.E R15, desc[UR12][R10.64] ;  /* 0x0000000c0a0f7981 */ /* 0x000ee4000c1e1900 */
[----:B------:R-:W-:Y:S01]  /*06d0*/  LEA.HI.X R3, R6, UR9, R3, 0x2, P0 ;  /* 0x0000000906037c11 */ /* 0x000fe200080f1403 */
[----:B--2---:R-:W-:-:S04]  /*06e0*/  IMAD.WIDE R4, R13, 0x4, R4 ;  /* 0x000000040d047825 */ /* 0x004fc800078e0204 */
[----:B------:R-:W2:Y:S04]  /*06f0*/  LDG.E R18, desc[UR12][R2.64+0x4] ;  /* 0x0000040c02127981 */ /* 0x000ea8000c1e1900 */
[----:B------:R-:W3:Y:S04]  /*0700*/  LDG.E R16, desc[UR12][R4.64] ;  /* 0x0000000c04107981 */ /* 0x000ee8000c1e1900 */
[----:B------:R-:W2:Y:S04]  /*0710*/  LDG.E R17, desc[UR12][R4.64+0x4] ;  /* 0x0000040c04117981 */ /* 0x000ea8000c1e1900 */
[----:B------:R-:W4:Y:S04]  /*0720*/  LDG.E R19, desc[UR12][R4.64+0x8] ;  /* 0x0000080c04137981 */ /* 0x000f28000c1e1900 */
        /* <DEDUP_REMOVED lines=11> */
[----:B------:R-:W-:Y:S01]  /*07e0*/  UIADD3 UR4, UPT, UPT, UR4, 0x8, URZ ;  /* 0x0000000804047890 */ /* 0x000fe2000fffe0ff */
[----:B---3--:R-:W-:-:S04]  /*07f0*/  FFMA R15, R15, R16, R14 ;  /* 0x000000100f0f7223 */ /* 0x008fc8000000000e */
[----:B--2---:R-:W-:-:S04]  /*0800*/  FFMA R15, R18, R17, R15 ;  /* 0x00000011120f7223 */ /* 0x004fc8000000000f */
[----:B----4-:R-:W-:-:S04]  /*0810*/  FFMA R15, R20, R19, R15 ;  /* 0x00000013140f7223 */ /* 0x010fc8000000000f */
[----:B-----5:R-:W-:-:S04]  /*0820*/  FFMA R15, R22, R21, R15 ;  /* 0x00000015160f7223 */ /* 0x020fc8000000000f */
[----:B------:R-:W-:-:S04]  /*0830*/  FFMA R15, R24, R23, R15 ;  /* 0x00000017180f7223 */ /* 0x000fc8000000000f */
[----:B------:R-:W-:-:S04]  /*0840*/  FFMA R13, R12, R13, R15 ;  /* 0x0000000d0c0d7223 */ /* 0x000fc8000000000f */
[----:B------:R-:W-:-:S04]  /*0850*/  FFMA R11, R6, R11, R13 ;  /* 0x0000000b060b7223 */ /* 0x000fc8000000000d */
[----:B------:R-:W-:-:S07]  /*0860*/  FFMA R14, R10, R25, R11 ;  /* 0x000000190a0e7223 */ /* 0x000fce000000000b */
.L_x_6:
        /* <DEDUP_REMOVED lines=13> */
[----:B-1----:R-:W-:-:S03]  /*0940*/  LEA R2, P0, R6, UR6, 0x2 ;  /* 0x0000000606027c11 */ /* 0x002fc6000f8010ff */
[----:B------:R-:W3:Y:S01]  /*0950*/  LDG.E R11, desc[UR12][R10.64] ;  /* 0x0000000c0a0b7981 */ /* 0x000ee2000c1e1900 */
        /* <DEDUP_REMOVED lines=8> */
[----:B------:R-:W5:Y:S01]  /*09e0*/  LDG.E R18, desc[UR12][R4.64+0xc] ;  /* 0x00000c0c04127981 */ /* 0x000f62000c1e1900 */
[----:B------:R-:W-:Y:S01]  /*09f0*/  UIADD3 UR4, UPT, UPT, UR4, 0x4, URZ ;  /* 0x0000000404047890 */ /* 0x000fe2000fffe0ff */
[----:B---3--:R-:W-:-:S04]  /*0a00*/  FFMA R6, R11, R6, R14 ;  /* 0x000000060b067223 */ /* 0x008fc8000000000e */
[----:B--2---:R-:W-:-:S04]  /*0a10*/  FFMA R6, R13, R12, R6 ;  /* 0x0000000c0d067223 */ /* 0x004fc80000000006 */
[----:B----4-:R-:W-:-:S04]  /*0a20*/  FFMA R6, R15, R16, R6 ;  /* 0x000000100f067223 */ /* 0x010fc80000000006 */
[----:B-----5:R-:W-:-:S07]  /*0a30*/  FFMA R14, R17, R18, R6 ;  /* 0x00000012110e7223 */ /* 0x020fce0000000006 */
.L_x_7:
[----:B------:R-:W-:Y:S05]  /*0a40*/  BRA.U !UP1, `(.L_x_3) ;  /* 0x0000000109507547 */ /* 0x000fea000b800000 */
[----:B------:R-:W0:Y:S01]  /*0a50*/  LDC.64 R4, c[0x0][0x380] ;  /* 0x0000e000ff047b82 */ /* 0x000e220000000a00 */
[----:B------:R-:W-:Y:S01]  /*0a60*/  IADD3 R11, PT, PT, R8, UR4, RZ ;  /* 0x00000004080b7c10 */ /* 0x000fe2000fffe0ff */
[----:B------:R-:W-:-:S06]  /*0a70*/  UIADD3 UR5, UPT, UPT, -UR5, URZ, URZ ;  /* 0x000000ff05057290 */ /* 0x000fcc000fffe1ff */
[----:B------:R-:W1:Y:S01]  /*0a80*/  LDC.64 R2, c[0x0][0x388] ;  /* 0x0000e200ff027b82 */ /* 0x000e620000000a00 */
[----:B0-----:R-:W-:Y:S01]  /*0a90*/  IMAD.WIDE.U32 R4, R11, 0x4, R4 ;  /* 0x000000040b047825 */ /* 0x001fe200078e0004 */
[----:B------:R-:W-:Y:S02]  /*0aa0*/  IADD3 R11, PT, PT, R9, UR4, RZ ;  /* 0x00000004090b7c10 */ /* 0x000fe4000fffe0ff */
[----:B------:R-:W-:Y:S02]  /*0ab0*/  MOV R6, R4 ;  /* 0x0000000400067202 */ /* 0x000fe40000000f00 */
[----:B------:R-:W-:-:S07]  /*0ac0*/  MOV R13, R5 ;  /* 0x00000005000d7202 */ /* 0x000fce0000000f00 */
.L_x_8:
[----:B-1----:R-:W-:Y:S01]  /*0ad0*/  IMAD.WIDE R4, R11, 0x4, R2 ;  /* 0x000000040b047825 */ /* 0x002fe200078e0202 */
[----:B------:R-:W-:Y:S02]  /*0ae0*/  MOV R9, R13 ;  /* 0x0000000d00097202 */ /* 0x000fe40000000f00 */
[----:B------:R-:W-:-:S03]  /*0af0*/  MOV R8, R6 ;  /* 0x0000000600087202 */ /* 0x000fc60000000f00 */
[----:B------:R-:W2:Y:S04]  /*0b00*/  LDG.E R4, desc[UR12][R4.64] ;  /* 0x0000000c04047981 */ /* 0x000ea8000c1e1900 */
[----:B------:R-:W2:Y:S01]  /*0b10*/  LDG.E R9, desc[UR12][R8.64] ;  /* 0x0000000c08097981 */ /* 0x000ea2000c1e1900 */
[----:B------:R-:W-:Y:S01]  /*0b20*/  UIADD3 UR5, UPT, UPT, UR5, 0x1, URZ ;  /* 0x0000000105057890 */ /* 0x000fe2000fffe0ff */
[----:B------:R-:W-:Y:S02]  /*0b30*/  IADD3 R6, P0, PT, R6, 0x4, RZ ;  /* 0x0000000406067810 */ /* 0x000fe40007f1e0ff */
[----:B------:R-:W-:Y:S01]  /*0b40*/  IADD3 R11, PT, PT, R11, 0x1, RZ ;  /* 0x000000010b0b7810 */ /* 0x000fe20007ffe0ff */
[----:B------:R-:W-:Y:S01]  /*0b50*/  UISETP.NE.AND UP0, UPT, UR5, URZ, UPT ;  /* 0x000000ff0500728c */ /* 0x000fe2000bf05270 */
[----:B------:R-:W-:Y:S01]  /*0b60*/  IADD3.X R13, PT, PT, RZ, R13, RZ, P0, !PT ;  /* 0x0000000dff0d7210 */ /* 0x000fe200007fe4ff */
[----:B--2---:R-:W-:-:S07]  /*0b70*/  FFMA R14, R9, R4, R14 ;  /* 0x00000004090e7223 */ /* 0x004fce000000000e */
[----:B------:R-:W-:Y:S05]  /*0b80*/  BRA.U UP0, `(.L_x_8) ;  /* 0xfffffffd00d07547 */ /* 0x000fea000b83ffff */
.L_x_3:
[----:B------:R-:W0:Y:S01]  /*0b90*/  LDC.64 R2, c[0x0][0x390] ;  /* 0x0000e400ff027b82 */ /* 0x000e220000000a00 */
[----:B------:R-:W-:-:S04]  /*0ba0*/  IMAD R7, R0, UR14, R7 ;  /* 0x0000000e00077c24 */ /* 0x000fc8000f8e0207 */
[----:B0-----:R-:W-:-:S05]  /*0bb0*/  IMAD.WIDE R2, R7, 0x4, R2 ;  /* 0x0000000407027825 */ /* 0x001fca00078e0202 */
[----:B------:R-:W-:Y:S01]  /*0bc0*/  STG.E desc[UR12][R2.64], R14 ;  /* 0x0000000e02007986 */ /* 0x000fe2000c10190c */
[----:B------:R-:W-:Y:S05]  /*0bd0*/  EXIT ;  /* 0x000000000000794d */ /* 0x000fea0003800000 */
.L_x_9:
        /* <DEDUP_REMOVED lines=10> */
.L_x_26:


//--------------------- .text._Z24matrix_transpose_productPfS_S_iii --------------------------
	.section	.text._Z24matrix_transpose_productPfS_S_iii,"ax",@progbits
	.align	128
        .global         _Z24matrix_transpose_productPfS_S_iii
        .type           _Z24matrix_transpose_productPfS_S_iii,@function
        .size           _Z24matrix_transpose_productPfS_S_iii,(.L_x_27 - _Z24matrix_transpose_productPfS_S_iii)
        .other          _Z24matrix_transpose_productPfS_S_iii,@"STO_CUDA_ENTRY STV_DEFAULT"
_Z24matrix_transpose_productPfS_S_iii:
.text._Z24matrix_transpose_productPfS_S_iii:
[----:B------:R-:W-:Y:S01]  /*0000*/  LDC R1, c[0x0][0x37c] ;  /* 0x0000df00ff017b82 */ /* 0x000fe20000000800 */
[----:B------:R-:W0:Y:S07]  /*0010*/  S2R R0, SR_TID.Y ;  /* 0x0000000000007919 */ /* 0x000e2e0000002200 */
[----:B------:R-:W1:Y:S01]  /*0020*/  S2UR UR7, SR_CTAID.Y ;  /* 0x00000000000779c3 */ /* 0x000e620000002600 */
[----:B------:R-:W2:Y:S01]  /*0030*/  LDCU UR4, c[0x0][0x360] ;  /* 0x00006c00ff0477ac */ /* 0x000ea20008000800 */
[----:B------:R-:W3:Y:S01]  /*0040*/  S2R R2, SR_TID.X ;  /* 0x0000000000027919 */ /* 0x000ee20000002100 */
[----:B------:R-:W1:Y:S05]  /*0050*/  LDCU UR5, c[0x0][0x364] ;  /* 0x00006c80ff0577ac */ /* 0x000e6a0008000800 */
[----:B------:R-:W2:Y:S08]  /*0060*/  S2UR UR6, SR_CTAID.X ;  /* 0x00000000000679c3 */ /* 0x000eb00000002500 */
[----:B------:R-:W4:Y:S01]  /*0070*/  LDC.64 R12, c[0x0][0x398] ;  /* 0x0000e600ff0c7b82 */ /* 0x000f220000000a00 */
[----:B-1----:R-:W-:-:S06]  /*0080*/  UIMAD UR5, UR5, UR7, URZ ;  /* 0x00000007050572a4 */ /* 0x002fcc000f8e02ff */
[----:B0-----:R-:W-:Y:S01]  /*0090*/  IADD3 R3, PT, PT, R0, UR5, RZ ;  /* 0x0000000500037c10 */ /* 0x001fe2000fffe0ff */
[----:B--2---:R-:W-:-:S06]  /*00a0*/  UIMAD UR4, UR4, UR6, URZ ;  /* 0x00000006040472a4 */ /* 0x004fcc000f8e02ff */
[----:B---3--:R-:W-:Y:S02]  /*00b0*/  IADD3 R5, PT, PT, R2, UR4, RZ ;  /* 0x0000000402057c10 */ /* 0x008fe4000fffe0ff */
[----:B----4-:R-:W-:-:S04]  /*00c0*/  ISETP.GE.AND P0, PT, R3, R13, PT ;  /* 0x0000000d0300720c */ /* 0x010fc80003f06270 */
[----:B------:R-:W-:-:S13]  /*00d0*/  ISETP.GE.OR P0, PT, R5, R12, P0 ;  /* 0x0000000c0500720c */ /* 0x000fda0000706670 */
[----:B------:R-:W-:Y:S05]  /*00e0*/  @P0 EXIT ;  /* 0x000000000000094d */ /* 0x000fea0003800000 */
[----:B------:R-:W0:Y:S01]  /*00f0*/  LDCU UR8, c[0x0][0x3a0] ;  /* 0x00007400ff0877ac */ /* 0x000e220008000800 */
[----:B------:R-:W-:Y:S01]  /*0100*/  HFMA2 R22, -RZ, RZ, 0, 0 ;  /* 0x00000000ff167431 */ /* 0x000fe200000001ff */
[----:B------:R-:W1:Y:S01]  /*0110*/  LDCU.64 UR6, c[0x0][0x358] ;  /* 0x00006b00ff0677ac */ /* 0x000e620008000a00 */
[----:B0-----:R-:W-:-:S05]  /*0120*/  IMAD R4, R13, UR8, RZ ;  /* 0x000000080d047c24 */ /* 0x001fca000f8e02ff */
[----:B------:R-:W-:-:S13]  /*0130*/  ISETP.GE.AND P0, PT, R4, 0x1, PT ;  /* 0x000000010400780c */ /* 0x000fda0003f06270 */
[----:B-1----:R-:W-:Y:S05]  /*0140*/  @!P0 BRA `(.L_x_10) ;  /* 0x0000000c00d08947 */ /* 0x002fea0003800000 */
[----:B------:R-:W0:Y:S01]  /*0150*/  I2F.U32.RP R8, R13 ;  /* 0x0000000d00087306 */ /* 0x000e220000209000 */
[----:B------:R-:W-:Y:S02]  /*0160*/  IADD3 R4, PT, PT, R4, -0x1, RZ ;  /* 0xffffffff04047810 */ /* 0x000fe40007ffe0ff */
[----:B------:R-:W-:Y:S02]  /*0170*/  ISETP.NE.U32.AND P2, PT, R13, RZ, PT ;  /* 0x000000ff0d00720c */ /* 0x000fe40003f45070 */
[----:B------:R-:W-:-:S03]  /*0180*/  MOV R22, RZ ;  /* 0x000000ff00167202 */ /* 0x000fc60000000f00 */
[----:B0-----:R-:W0:Y:S02]  /*0190*/  MUFU.RCP R8, R8 ;  /* 0x0000000800087308 */ /* 0x001e240000001000 */
[----:B0-----:R-:W-:-:S06]  /*01a0*/  IADD3 R6, PT, PT, R8, 0xffffffe, RZ ;  /* 0x0ffffffe08067810 */ /* 0x001fcc0007ffe0ff */
[----:B------:R0:W1:Y:S02]  /*01b0*/  F2I.FTZ.U32.TRUNC.NTZ R7, R6 ;  /* 0x0000000600077305 */ /* 0x000064000021f000 */
[----:B0-----:R-:W-:Y:S02]  /*01c0*/  MOV R6, RZ ;  /* 0x000000ff00067202 */ /* 0x001fe40000000f00 */
[----:B-1----:R-:W-:-:S05]  /*01d0*/  IADD3 R10, PT, PT, RZ, -R7, RZ ;  /* 0x80000007ff0a7210 */ /* 0x002fca0007ffe0ff */
[----:B------:R-:W-:Y:S01]  /*01e0*/  IMAD R9, R10, R13, RZ ;  /* 0x0000000d0a097224 */ /* 0x000fe200078e02ff */
[----:B------:R-:W-:-:S03]  /*01f0*/  MOV R10, RZ ;  /* 0x000000ff000a7202 */ /* 0x000fc60000000f00 */
[----:B------:R-:W-:-:S06]  /*0200*/  IMAD.HI.U32 R7, R7, R9, R6 ;  /* 0x0000000907077227 */ /* 0x000fcc00078e0006 */
[----:B------:R-:W-:-:S05]  /*0210*/  IMAD.HI.U32 R7, R7, R4, RZ ;  /* 0x0000000407077227 */ /* 0x000fca00078e00ff */
[----:B------:R-:W-:-:S05]  /*0220*/  IADD3 R9, PT, PT, -R7, RZ, RZ ;  /* 0x000000ff07097210 */ /* 0x000fca0007ffe1ff */
[----:B------:R-:W-:-:S05]  /*0230*/  IMAD R4, R13, R9, R4 ;  /* 0x000000090d047224 */ /* 0x000fca00078e0204 */
[----:B------:R-:W-:-:S13]  /*0240*/  ISETP.GE.U32.AND P0, PT, R4, R13, PT ;  /* 0x0000000d0400720c */ /* 0x000fda0003f06070 */
[-C--:B------:R-:W-:Y:S02]  /*0250*/  @P0 IADD3 R4, PT, PT, R4, -R13.reuse, RZ ;  /* 0x8000000d04040210 */ /* 0x080fe40007ffe0ff */
[----:B------:R-:W-:Y:S02]  /*0260*/  @P0 IADD3 R7, PT, PT, R7, 0x1, RZ ;  /* 0x0000000107070810 */ /* 0x000fe40007ffe0ff */
[----:B------:R-:W-:-:S13]  /*0270*/  ISETP.GE.U32.AND P1, PT, R4, R13, PT ;  /* 0x0000000d0400720c */ /* 0x000fda0003f26070 */
[----:B------:R-:W-:Y:S02]  /*0280*/  @P1 IADD3 R7, PT, PT, R7, 0x1, RZ ;  /* 0x0000000107071810 */ /* 0x000fe40007ffe0ff */
[----:B------:R-:W-:-:S04]  /*0290*/  @!P2 LOP3.LUT R7, RZ, R13, RZ, 0x33, !PT ;  /* 0x0000000dff07a212 */ /* 0x000fc800078e33ff */
[C---:B------:R-:W-:Y:S02]  /*02a0*/  ISETP.GE.U32.AND P0, PT, R7.reuse, 0x3, PT ;  /* 0x000000030700780c */ /* 0x040fe40003f06070 */
[----:B------:R-:W-:Y:S02]  /*02b0*/  IADD3 R4, PT, PT, R7, 0x1, RZ ;  /* 0x0000000107047810 */ /* 0x000fe40007ffe0ff */
[----:B------:R-:W-:Y:S02]  /*02c0*/  MOV R7, RZ ;  /* 0x000000ff00077202 */ /* 0x000fe40000000f00 */
[----:B------:R-:W-:-:S07]  /*02d0*/  LOP3.LUT R8, R4, 0x3, RZ, 0xc0, !PT ;  /* 0x0000000304087812 */ /* 0x000fce00078ec0ff */
[----:B------:R-:W-:Y:S05]  /*02e0*/  @!P0 BRA `(.L_x_11) ;  /* 0x0000000c00248947 */ /* 0x000fea0003800000 */
[----:B------:R-:W-:Y:S01]  /*02f0*/  LOP3.LUT R4, R4, 0xfffffffc, RZ, 0xc0, !PT ;  /* 0xfffffffc04047812 */ /* 0x000fe200078ec0ff */
[----:B------:R-:W-:Y:S01]  /*0300*/  HFMA2 R10, -RZ, RZ, 0, 0 ;  /* 0x00000000ff0a7431 */ /* 0x000fe200000001ff */
[----:B------:R-:W-:Y:S01]  /*0310*/  MOV R22, RZ ;  /* 0x000000ff00167202 */ /* 0x000fe20000000f00 */
[----:B------:R-:W-:Y:S01]  /*0320*/  HFMA2 R7, -RZ, RZ, 0, 0 ;  /* 0x00000000ff077431 */ /* 0x000fe200000001ff */
[----:B------:R-:W-:Y:S02]  /*0330*/  IADD3 R4, PT, PT, -R4, RZ, RZ ;  /* 0x000000ff04047210 */ /* 0x000fe40007ffe1ff */
[----:B------:R-:W-:Y:S02]  /*0340*/  MOV R6, R3 ;  /* 0x0000000300067202 */ /* 0x000fe40000000f00 */
[----:B------:R-:W-:Y:S02]  /*0350*/  ISETP.GE.AND P0, PT, R4, RZ, PT ;  /* 0x000000ff0400720c */ /* 0x000fe40003f06270 */
[----:B------:R-:W-:-:S11]  /*0360*/  MOV R9, R5 ;  /* 0x0000000500097202 */ /* 0x000fd60000000f00 */
[----:B------:R-:W-:Y:S05]  /*0370*/  @P0 BRA `(.L_x_12) ;  /* 0x00000008008c0947 */ /* 0x000fea0003800000 */
[----:B------:R-:W-:Y:S02]  /*0380*/  IADD3 R11, PT, PT, -R4, RZ, RZ ;  /* 0x000000ff040b7210 */ /* 0x000fe40007ffe1ff */
[----:B------:R-:W-:Y:S02]  /*0390*/  PLOP3.LUT P0, PT, PT, PT, PT, 0x80, 0x8 ;  /* 0x000000000008781c */ /* 0x000fe40003f0f070 */
[----:B------:R-:W-:-:S13]  /*03a0*/  ISETP.GT.AND P1, PT, R11, 0xc, PT ;  /* 0x0000000c0b00780c */ /* 0x000fda0003f24270 */
[----:B------:R-:W-:Y:S05]  /*03b0*/  @!P1 BRA `(.L_x_13) ;  /* 0x0000000400989947 */ /* 0x000fea0003800000 */
[----:B------:R-:W-:-:S13]  /*03c0*/  PLOP3.LUT P0, PT, PT, PT, PT, 0x8, 0x80 ;  /* 0x000000000080781c */ /* 0x000fda0003f0e170 */
.L_x_14:
[----:B------:R-:W0:Y:S08]  /*03d0*/  LDC.64 R14, c[0x0][0x380] ;  /* 0x0000e000ff0e7b82 */ /* 0x000e300000000a00 */
[----:B------:R-:W1:Y:S01]  /*03e0*/  LDC.64 R18, c[0x0][0x388] ;  /* 0x0000e200ff127b82 */ /* 0x000e620000000a00 */
[----:B0-----:R-:W-:-:S05]  /*03f0*/  IMAD.WIDE R28, R6, 0x4, R14 ;  /* 0x00000004061c7825 */ /* 0x001fca00078e020e */
[----:B------:R0:W2:Y:S01]  /*0400*/  LDG.E R11, desc[UR6][R28.64] ;  /* 0x000000061c0b7981 */ /* 0x0000a2000c1e1900 */
[----:B-1----:R-:W-:-:S05]  /*0410*/  IMAD.WIDE R24, R9, 0x4, R18 ;  /* 0x0000000409187825 */ /* 0x002fca00078e0212 */
[----:B------:R1:W2:Y:S01]  /*0420*/  LDG.E R20, desc[UR6][R24.64] ;  /* 0x0000000618147981 */ /* 0x0002a2000c1e1900 */
[----:B0-----:R-:W-:-:S05]  /*0430*/  IMAD.WIDE R28, R13, 0x4, R28 ;  /* 0x000000040d1c7825 */ /* 0x001fca00078e021c */
[----:B------:R-:W3:Y:S01]  /*0440*/  LDG.E R17, desc[UR6][R28.64] ;  /* 0x000000061c117981 */ /* 0x000ee2000c1e1900 */
[----:B-1----:R-:W-:-:S04]  /*0450*/  IMAD.WIDE R24, R12, 0x4, R24 ;  /* 0x000000040c187825 */ /* 0x002fc800078e0218 */
[----:B------:R-:W-:Y:S01]  /*0460*/  IMAD.WIDE R26, R13, 0x4, R28 ;  /* 0x000000040d1a7825 */ /* 0x000fe200078e021c */
[----:B------:R0:W3:Y:S03]  /*0470*/  LDG.E R16, desc[UR6][R24.64] ;  /* 0x0000000618107981 */ /* 0x0000e6000c1e1900 */
[----:B0-----:R-:W-:-:S05]  /*0480*/  IMAD.WIDE R24, R12, 0x4, R24 ;  /* 0x000000040c187825 */ /* 0x001fca00078e0218 */
[----:B------:R-:W4:Y:S01]  /*0490*/  LDG.E R21, desc[UR6][R24.64] ;  /* 0x0000000618157981 */ /* 0x000f22000c1e1900 */
[----:B--2---:R-:W-:-:S03]  /*04a0*/  FFMA R22, R11, R20, R22 ;  /* 0x000000140b167223 */ /* 0x004fc60000000016 */
[----:B------:R0:W4:Y:S01]  /*04b0*/  LDG.E R20, desc[UR6][R26.64] ;  /* 0x000000061a147981 */ /* 0x000122000c1e1900 */
[----:B------:R-:W-:Y:S01]  /*04c0*/  IMAD.WIDE R28, R12, 0x4, R24 ;  /* 0x000000040c1c7825 */ /* 0x000fe200078e0218 */
[----:B------:R-:W-:-:S05]  /*04d0*/  LEA R6, R13, R6, 0x2 ;  /* 0x000000060d067211 */ /* 0x000fca00078e10ff */
[----:B------:R-:W2:Y:S01]  /*04e0*/  LDG.E R28, desc[UR6][R28.64] ;  /* 0x000000061c1c7981 */ /* 0x000ea2000c1e1900 */
[----:B0-----:R-:W-:-:S05]  /*04f0*/  IMAD.WIDE R26, R13, 0x4, R26 ;  /* 0x000000040d1a7825 */ /* 0x001fca00078e021a */
[----:B------:R0:W2:Y:S01]  /*0500*/  LDG.E R11, desc[UR6][R26.64] ;  /* 0x000000061a0b7981 */ /* 0x0000a2000c1e1900 */
[----:B------:R-:W-:Y:S01]  /*0510*/  LEA R9, R12, R9, 0x2 ;  /* 0x000000090c097211 */ /* 0x000fe200078e10ff */
[----:B---3--:R-:W-:Y:S01]  /*0520*/  FFMA R25, R17, R16, R22 ;  /* 0x0000001011197223 */ /* 0x008fe20000000016 */
[----:B------:R-:W-:-:S04]  /*0530*/  IMAD.WIDE R22, R6, 0x4, R14 ;  /* 0x0000000406167825 */ /* 0x000fc800078e020e */
[----:B------:R-:W-:-:S04]  /*0540*/  IMAD.WIDE R16, R9, 0x4, R18 ;  /* 0x0000000409107825 */ /* 0x000fc800078e0212 */
[----:B----4-:R-:W-:Y:S02]  /*0550*/  FFMA R21, R20, R21, R25 ;  /* 0x0000001514157223 */ /* 0x010fe40000000019 */
[----:B------:R-:W3:Y:S04]  /*0560*/  LDG.E R25, desc[UR6][R22.64] ;  /* 0x0000000616197981 */ /* 0x000ee8000c1e1900 */
[----:B------:R1:W3:Y:S01]  /*0570*/  LDG.E R20, desc[UR6][R16.64] ;  /* 0x0000000610147981 */ /* 0x0002e2000c1e1900 */
[----:B0-----:R-:W-:-:S05]  /*0580*/  IMAD.WIDE R26, R13, 0x4, R22 ;  /* 0x000000040d1a7825 */ /* 0x001fca00078e0216 */
[----:B------:R0:W4:Y:S01]  /*0590*/  LDG.E R24, desc[UR6][R26.64] ;  /* 0x000000061a187981 */ /* 0x000122000c1e1900 */
[----:B-1----:R-:W-:-:S04]  /*05a0*/  IMAD.WIDE R16, R12, 0x4, R16 ;  /* 0x000000040c107825 */ /* 0x002fc800078e0210 */
[----:B--2---:R-:W-:Y:S01]  /*05b0*/  FFMA R11, R11, R28, R21 ;  /* 0x0000001c0b0b7223 */ /* 0x004fe20000000015 */
[----:B------:R1:W4:Y:S01]  /*05c0*/  LDG.E R23, desc[UR6][R16.64] ;  /* 0x0000000610177981 */ /* 0x000322000c1e1900 */
[----:B0-----:R-:W-:-:S04]  /*05d0*/  IMAD.WIDE R26, R13, 0x4, R26 ;  /* 0x000000040d1a7825 */ /* 0x001fc800078e021a */
[----:B------:R-:W-:Y:S01]  /*05e0*/  IMAD.WIDE R28, R12, 0x4, R16 ;  /* 0x000000040c1c7825 */ /* 0x000fe200078e0210 */
[----:B------:R-:W2:Y:S04]  /*05f0*/  LDG.E R21, desc[UR6][R26.64] ;  /* 0x000000061a157981 */ /* 0x000ea8000c1e1900 */
[----:B------:R0:W2:Y:S01]  /*0600*/  LDG.E R22, desc[UR6][R28.64] ;  /* 0x000000061c167981 */ /* 0x0000a2000c1e1900 */
[----:B-1----:R-:W-:-:S04]  /*0610*/  IMAD.WIDE R16, R13, 0x4, R26 ;  /* 0x000000040d107825 */ /* 0x002fc800078e021a */
[----:B0-----:R-:W-:-:S04]  /*0620*/  IMAD.WIDE R28, R12, 0x4, R28 ;  /* 0x000000040c1c7825 */ /* 0x001fc800078e021c */
[----:B---3--:R-:W-:Y:S02]  /*0630*/  FFMA R25, R25, R20, R11 ;  /* 0x0000001419197223 */ /* 0x008fe4000000000b */
[----:B------:R0:W3:Y:S04]  /*0640*/  LDG.E R11, desc[UR6][R16.64] ;  /* 0x00000006100b7981 */ /* 0x0000e8000c1e1900 */
[----:B------:R-:W3:Y:S01]  /*0650*/  LDG.E R20, desc[UR6][R28.64] ;  /* 0x000000061c147981 */ /* 0x000ee2000c1e1900 */
[----:B------:R-:W-:Y:S02]  /*0660*/  LEA R6, R13, R6, 0x2 ;  /* 0x000000060d067211 */ /* 0x000fe400078e10ff */
[----:B------:R-:W-:-:S03]  /*0670*/  LEA R9, R12, R9, 0x2 ;  /* 0x000000090c097211 */ /* 0x000fc600078e10ff */
[----:B0-----:R-:W-:-:S04]  /*0680*/  IMAD.WIDE R16, R6, 0x4, R14 ;  /* 0x0000000406107825 */ /* 0x001fc800078e020e */
[----:B----4-:R-:W-:Y:S01]  /*0690*/  FFMA R24, R24, R23, R25 ;  /* 0x0000001718187223 */ /* 0x010fe20000000019 */
[----:B------:R-:W-:-:S04]  /*06a0*/  IMAD.WIDE R26, R9, 0x4, R18 ;  /* 0x00000004091a7825 */ /* 0x000fc800078e0212 */
[----:B--2---:R-:W-:Y:S02]  /*06b0*/  FFMA R25, R21, R22, R24 ;  /* 0x0000001615197223 */ /* 0x004fe40000000018 */
[----:B------:R0:W2:Y:S04]  /*06c0*/  LDG.E R21, desc[UR6][R16.64] ;  /* 0x0000000610157981 */ /* 0x0000a8000c1e1900 */
[----:B------:R1:W2:Y:S01]  /*06d0*/  LDG.E R24, desc[UR6][R26.64] ;  /* 0x000000061a187981 */ /* 0x0002a2000c1e1900 */
[----:B------:R-:W-:-:S04]  /*06e0*/  IMAD.WIDE R22, R13, 0x4, R16 ;  /* 0x000000040d167825 */ /* 0x000fc800078e0210 */
[----:B0-----:R-:W-:-:S04]  /*06f0*/  IMAD.WIDE R16, R12, 0x4, R26 ;  /* 0x000000040c107825 */ /* 0x001fc800078e021a */
[----:B---3--:R-:W-:Y:S02]  /*0700*/  FFMA R28, R11, R20, R25 ;  /* 0x000000140b1c7223 */ /* 0x008fe40000000019 */
[----:B------:R0:W3:Y:S04]  /*0710*/  LDG.E R20, desc[UR6][R22.64] ;  /* 0x0000000616147981 */ /* 0x0000e8000c1e1900 */
[----:B------:R4:W3:Y:S01]  /*0720*/  LDG.E R11, desc[UR6][R16.64] ;  /* 0x00000006100b7981 */ /* 0x0008e2000c1e1900 */
[C---:B-1----:R-:W-:Y:S01]  /*0730*/  IMAD.WIDE R26, R12.reuse, 0x4, R16 ;  /* 0x000000040c1a7825 */ /* 0x042fe200078e0210 */
[----:B------:R-:W-:Y:S02]  /*0740*/  LEA R9, R12, R9, 0x2 ;  /* 0x000000090c097211 */ /* 0x000fe400078e10ff */
[C---:B------:R-:W-:Y:S01]  /*0750*/  LEA R6, R13.reuse, R6, 0x2 ;  /* 0x000000060d067211 */ /* 0x040fe200078e10ff */
[----:B0-----:R-:W-:-:S04]  /*0760*/  IMAD.WIDE R22, R13, 0x4, R22 ;  /* 0x000000040d167825 */ /* 0x001fc800078e0216 */
[----:B------:R-:W-:-:S04]  /*0770*/  IMAD.WIDE R18, R9, 0x4, R18 ;  /* 0x0000000409127825 */ /* 0x000fc800078e0212 */
[----:B----4-:R-:W-:Y:S02]  /*0780*/  IMAD.WIDE R16, R12, 0x4, R26 ;  /* 0x000000040c107825 */ /* 0x010fe400078e021a */
[----:B------:R-:W4:Y:S02]  /*0790*/  LDG.E R27, desc[UR6][R26.64] ;  /* 0x000000061a1b7981 */ /* 0x000f24000c1e1900 */
[----:B------:R-:W-:-:S04]  /*07a0*/  IMAD.WIDE R14, R6, 0x4, R14 ;  /* 0x00000004060e7825 */ /* 0x000fc800078e020e */
[----:B--2---:R-:W-:Y:S02]  /*07b0*/  FFMA R21, R21, R24, R28 ;  /* 0x0000001815157223 */ /* 0x004fe4000000001c */
[----:B------:R-:W4:Y:S01]  /*07c0*/  LDG.E R28, desc[UR6][R22.64] ;  /* 0x00000006161c7981 */ /* 0x000f22000c1e1900 */
[----:B------:R-:W-:-:S03]  /*07d0*/  IMAD.WIDE R24, R13, 0x4, R22 ;  /* 0x000000040d187825 */ /* 0x000fc600078e0216 */
[----:B------:R0:W2:Y:S04]  /*07e0*/  LDG.E R26, desc[UR6][R16.64] ;  /* 0x00000006101a7981 */ /* 0x0000a8000c1e1900 */
[----:B------:R-:W2:Y:S04]  /*07f0*/  LDG.E R25, desc[UR6][R24.64] ;  /* 0x0000000618197981 */ /* 0x000ea8000c1e1900 */
[----:B------:R1:W5:Y:S01]  /*0800*/  LDG.E R23, desc[UR6][R14.64] ;  /* 0x000000060e177981 */ /* 0x000362000c1e1900 */
[----:B0-----:R-:W-:-:S03]  /*0810*/  IMAD.WIDE R16, R12, 0x4, R18 ;  /* 0x000000040c107825 */ /* 0x001fc600078e0212 */
[----:B------:R0:W5:Y:S01]  /*0820*/  LDG.E R24, desc[UR6][R18.64] ;  /* 0x0000000612187981 */ /* 0x000162000c1e1900 */
[----:B-1----:R-:W-:-:S03]  /*0830*/  IMAD.WIDE R14, R13, 0x4, R14 ;  /* 0x000000040d0e7825 */ /* 0x002fc600078e020e */
[----:B------:R-:W5:Y:S01]  /*0840*/  LDG.E R22, desc[UR6][R16.64] ;  /* 0x0000000610167981 */ /* 0x000f62000c1e1900 */
[----:B0-----:R-:W-:-:S05]  /*0850*/  IMAD.WIDE R18, R12, 0x4, R16 ;  /* 0x000000040c127825 */ /* 0x001fca00078e0210 */
[----:B------:R0:W5:Y:S02]  /*0860*/  LDG.E R17, desc[UR6][R18.64] ;  /* 0x0000000612117981 */ /* 0x000164000c1e1900 */
[----:B0-----:R-:W-:-:S06]  /*0870*/  IMAD.WIDE R18, R12, 0x4, R18 ;  /* 0x000000040c127825 */ /* 0x001fcc00078e0212 */
[----:B------:R-:W5:Y:S01]  /*0880*/  LDG.E R18, desc[UR6][R18.64] ;  /* 0x0000000612127981 */ /* 0x000f62000c1e1900 */
[----:B---3--:R-:W-:-:S03]  /*0890*/  FFMA R11, R20, R11, R21 ;  /* 0x0000000b140b7223 */ /* 0x008fc60000000015 */
[----:B------:R0:W3:Y:S02]  /*08a0*/  LDG.E R21, desc[UR6][R14.64] ;  /* 0x000000060e157981 */ /* 0x0000e4000c1e1900 */
[----:B0-----:R-:W-:-:S05]  /*08b0*/  IMAD.WIDE R14, R13, 0x4, R14 ;  /* 0x000000040d0e7825 */ /* 0x001fca00078e020e */
[----:B------:R0:W3:Y:S02]  /*08c0*/  LDG.E R20, desc[UR6][R14.64] ;  /* 0x000000060e147981 */ /* 0x0000e4000c1e1900 */
[----:B0-----:R-:W-:-:S05]  /*08d0*/  IMAD.WIDE R14, R13, 0x4, R14 ;  /* 0x000000040d0e7825 */ /* 0x001fca00078e020e */
[----:B------:R-:W3:Y:S01]  /*08e0*/  LDG.E R29, desc[UR6][R14.64] ;  /* 0x000000060e1d7981 */ /* 0x000ee2000c1e1900 */
[----:B----4-:R-:W-:Y:S01]  /*08f0*/  FFMA R28, R28, R27, R11 ;  /* 0x0000001b1c1c7223 */ /* 0x010fe2000000000b */
[----:B------:R-:W-:-:S03]  /*0900*/  IADD3 R4, PT, PT, R4, 0x10, RZ ;  /* 0x0000001004047810 */ /* 0x000fc60007ffe0ff */
[----:B--2---:R-:W-:Y:S01]  /*0910*/  FFMA R26, R25, R26, R28 ;  /* 0x0000001a191a7223 */ /* 0x004fe2000000001c */
[----:B------:R-:W-:Y:S02]  /*0920*/  ISETP.GE.AND P1, PT, R4, -0xc, PT ;  /* 0xfffffff40400780c */ /* 0x000fe40003f26270 */
[C---:B------:R-:W-:Y:S01]  /*0930*/  LEA R7, R12.reuse, R7, 0x2 ;  /* 0x000000070c077211 */ /* 0x040fe200078e10ff */
[----:B-----5:R-:W-:Y:S01]  /*0940*/  FFMA R24, R23, R24, R26 ;  /* 0x0000001817187223 */ /* 0x020fe2000000001a */
[C---:B------:R-:W-:Y:S02]  /*0950*/  LEA R10, R13.reuse, R10, 0x2 ;  /* 0x0000000a0d0a7211 */ /* 0x040fe400078e10ff */
[C---:B------:R-:W-:Y:S02]  /*0960*/  LEA R7, R12.reuse, R7, 0x2 ;  /* 0x000000070c077211 */ /* 0x040fe400078e10ff */
[----:B------:R-:W-:Y:S02]  /*0970*/  LEA R10, R13, R10, 0x2 ;  /* 0x0000000a0d0a7211 */ /* 0x000fe400078e10ff */
[----:B------:R-:W-:-:S02]  /*0980*/  LEA R7, R12, R7, 0x2 ;  /* 0x000000070c077211 */ /* 0x000fc400078e10ff */
[C---:B------:R-:W-:Y:S02]  /*0990*/  LEA R10, R13.reuse, R10, 0x2 ;  /* 0x0000000a0d0a7211 */ /* 0x040fe400078e10ff */
[C---:B------:R-:W-:Y:S02]  /*09a0*/  LEA R7, R12.reuse, R7, 0x2 ;  /* 0x000000070c077211 */ /* 0x040fe400078e10ff */
[C---:B------:R-:W-:Y:S02]  /*09b0*/  LEA R10, R13.reuse, R10, 0x2 ;  /* 0x0000000a0d0a7211 */ /* 0x040fe400078e10ff */
[----:B------:R-:W-:Y:S02]  /*09c0*/  LEA R6, R13, R6, 0x2 ;  /* 0x000000060d067211 */ /* 0x000fe400078e10ff */
[----:B------:R-:W-:Y:S01]  /*09d0*/  LEA R9, R12, R9, 0x2 ;  /* 0x000000090c097211 */ /* 0x000fe200078e10ff */
[----:B---3--:R-:W-:-:S04]  /*09e0*/  FFMA R21, R21, R22, R24 ;  /* 0x0000001615157223 */ /* 0x008fc80000000018 */
[----:B------:R-:W-:-:S04]  /*09f0*/  FFMA R20, R20, R17, R21 ;  /* 0x0000001114147223 */ /* 0x000fc80000000015 */
[----:B------:R-:W-:Y:S01]  /*0a00*/  FFMA R22, R29, R18, R20 ;  /* 0x000000121d167223 */ /* 0x000fe20000000014 */
[----:B------:R-:W-:Y:S06]  /*0a10*/  @!P1 BRA `(.L_x_14) ;  /* 0xfffffff8006c9947 */ /* 0x000fec000383ffff */
.L_x_13:
[----:B------:R-:W-:-:S04]  /*0a20*/  IADD3 R11, PT, PT, -R4, RZ, RZ ;  /* 0x000000ff040b7210 */ /* 0x000fc80007ffe1ff */
[----:B------:R-:W-:-:S13]  /*0a30*/  ISETP.GT.AND P1, PT, R11, 0x4, PT ;  /* 0x000000040b00780c */ /* 0x000fda0003f24270 */
[----:B------:R-:W-:Y:S05]  /*0a40*/  @!P1 BRA `(.L_x_15) ;  /* 0x0000000000d09947 */ /* 0x000fea0003800000 */
[----:B------:R-:W0:Y:S08]  /*0a50*/  LDC.64 R14, c[0x0][0x380] ;  /* 0x0000e000ff0e7b82 */ /* 0x000e300000000a00 */
[----:B------:R-:W1:Y:S01]  /*0a60*/  LDC.64 R18, c[0x0][0x388] ;  /* 0x0000e200ff127b82 */ /* 0x000e620000000a00 */
[----:B0-----:R-:W-:-:S05]  /*0a70*/  IMAD.WIDE R24, R6, 0x4, R14 ;  /* 0x0000000406187825 */ /* 0x001fca00078e020e */
[----:B------:R-:W2:Y:S01]  /*0a80*/  LDG.E R21, desc[UR6][R24.64] ;  /* 0x0000000618157981 */ /* 0x000ea2000c1e1900 */
[----:B-1----:R-:W-:-:S05]  /*0a90*/  IMAD.WIDE R16, R9, 0x4, R18 ;  /* 0x0000000409107825 */ /* 0x002fca00078e0212 */
[----:B------:R0:W2:Y:S01]  /*0aa0*/  LDG.E R23, desc[UR6][R16.64] ;  /* 0x0000000610177981 */ /* 0x0000a2000c1e1900 */
[----:B------:R-:W-:-:S05]  /*0ab0*/  IMAD.WIDE R28, R13, 0x4, R24 ;  /* 0x000000040d1c7825 */ /* 0x000fca00078e0218 */
[----:B------:R-:W3:Y:S01]  /*0ac0*/  LDG.E R11, desc[UR6][R28.64] ;  /* 0x000000061c0b7981 */ /* 0x000ee2000c1e1900 */
[----:B0-----:R-:W-:-:S05]  /*0ad0*/  IMAD.WIDE R16, R12, 0x4, R16 ;  /* 0x000000040c107825 */ /* 0x001fca00078e0210 */
[----:B------:R-:W3:Y:S01]  /*0ae0*/  LDG.E R20, desc[UR6][R16.64] ;  /* 0x0000000610147981 */ /* 0x000ee2000c1e1900 */
[----:B------:R-:W-:Y:S01]  /*0af0*/  IMAD.WIDE R26, R13, 0x4, R28 ;  /* 0x000000040d1a7825 */ /* 0x000fe200078e021c */
[----:B------:R-:W-:-:S04]  /*0b00*/  LEA R9, R12, R9, 0x2 ;  /* 0x000000090c097211 */ /* 0x000fc800078e10ff */
[----:B------:R0:W4:Y:S01]  /*0b10*/  LDG.E R28, desc[UR6][R26.64] ;  /* 0x000000061a1c7981 */ /* 0x000122000c1e1900 */
[C---:B------:R-:W-:Y:S01]  /*0b20*/  IMAD.WIDE R24, R13.reuse, 0x4, R26 ;  /* 0x000000040d187825 */ /* 0x040fe200078e021a */
[----:B------:R-:W-:-:S03]  /*0b30*/  LEA R6, R13, R6, 0x2 ;  /* 0x000000060d067211 */ /* 0x000fc600078e10ff */
[----:B0-----:R-:W-:Y:S02]  /*0b40*/  IMAD.WIDE R26, R12, 0x4, R16 ;  /* 0x000000040c1a7825 */ /* 0x001fe400078e0210 */
[----:B------:R-:W5:Y:S02]  /*0b50*/  LDG.E R25, desc[UR6][R24.64] ;  /* 0x0000000618197981 */ /* 0x000f64000c1e1900 */
[----:B------:R-:W-:-:S04]  /*0b60*/  IMAD.WIDE R18, R9, 0x4, R18 ;  /* 0x0000000409127825 */ /* 0x000fc800078e0212 */
[----:B------:R-:W-:Y:S02]  /*0b70*/  IMAD.WIDE R16, R12, 0x4, R26 ;  /* 0x000000040c107825 */ /* 0x000fe400078e021a */
[----:B------:R-:W4:Y:S02]  /*0b80*/  LDG.E R27, desc[UR6][R26.64] ;  /* 0x000000061a1b7981 */ /* 0x000f24000c1e1900 */
[----:B------:R-:W-:Y:S02]  /*0b90*/  IMAD.WIDE R14, R6, 0x4, R14 ;  /* 0x00000004060e7825 */ /* 0x000fe400078e020e */
[----:B------:R-:W5:Y:S04]  /*0ba0*/  LDG.E R24, desc[UR6][R18.64] ;  /* 0x0000000612187981 */ /* 0x000f68000c1e1900 */
[----:B------:R0:W5:Y:S02]  /*0bb0*/  LDG.E R26, desc[UR6][R16.64] ;  /* 0x00000006101a7981 */ /* 0x000164000c1e1900 */
[----:B0-----:R-:W-:-:S04]  /*0bc0*/  IMAD.WIDE R16, R12, 0x4, R18 ;  /* 0x000000040c107825 */ /* 0x001fc800078e0212 */
[----:B------:R-:W-:-:S04]  /*0bd0*/  IMAD.WIDE R18, R12, 0x4, R16 ;  /* 0x000000040c127825 */ /* 0x000fc800078e0210 */
[----:B--2---:R-:W-:Y:S02]  /*0be0*/  FFMA R22, R21, R23, R22 ;  /* 0x0000001715167223 */ /* 0x004fe40000000016 */
[----:B------:R0:W2:Y:S02]  /*0bf0*/  LDG.E R23, desc[UR6][R14.64] ;  /* 0x000000060e177981 */ /* 0x0000a4000c1e1900 */
[----:B0-----:R-:W-:-:S05]  /*0c00*/  IMAD.WIDE R14, R13, 0x4, R14 ;  /* 0x000000040d0e7825 */ /* 0x001fca00078e020e */
[----:B------:R0:W2:Y:S01]  /*0c10*/  LDG.E R21, desc[UR6][R14.64] ;  /* 0x000000060e157981 */ /* 0x0000a2000c1e1900 */
[----:B---3--:R-:W-:-:S03]  /*0c20*/  FFMA R11, R11, R20, R22 ;  /* 0x000000140b0b7223 */ /* 0x008fc60000000016 */
[----:B------:R-:W3:Y:S01]  /*0c30*/  LDG.E R22, desc[UR6][R16.64] ;  /* 0x0000000610167981 */ /* 0x000ee2000c1e1900 */
[----:B0-----:R-:W-:-:S03]  /*0c40*/  IMAD.WIDE R14, R13, 0x4, R14 ;  /* 0x000000040d0e7825 */ /* 0x001fc600078e020e */
[----:B------:R0:W3:Y:S04]  /*0c50*/  LDG.E R17, desc[UR6][R18.64] ;  /* 0x0000000612117981 */ /* 0x0000e8000c1e1900 */
[----:B------:R1:W3:Y:S01]  /*0c60*/  LDG.E R20, desc[UR6][R14.64] ;  /* 0x000000060e147981 */ /* 0x0002e2000c1e1900 */
[----:B0-----:R-:W-:-:S04]  /*0c70*/  IMAD.WIDE R18, R12, 0x4, R18 ;  /* 0x000000040c127825 */ /* 0x001fc800078e0212 */
[----:B-1----:R-:W-:Y:S02]  /*0c80*/  IMAD.WIDE R14, R13, 0x4, R14 ;  /* 0x000000040d0e7825 */ /* 0x002fe400078e020e */
[----:B------:R-:W3:Y:S04]  /*0c90*/  LDG.E R18, desc[UR6][R18.64] ;  /* 0x0000000612127981 */ /* 0x000ee8000c1e1900 */
[----:B------:R-:W3:Y:S01]  /*0ca0*/  LDG.E R29, desc[UR6][R14.64] ;  /* 0x000000060e1d7981 */ /* 0x000ee2000c1e1900 */
[----:B----4-:R-:W-:-:S04]  /*0cb0*/  FFMA R28, R28, R27, R11 ;  /* 0x0000001b1c1c7223 */ /* 0x010fc8000000000b */
[----:B-----5:R-:W-:Y:S01]  /*0cc0*/  FFMA R26, R25, R26, R28 ;  /* 0x0000001a191a7223 */ /* 0x020fe2000000001c */
[----:B------:R-:W-:Y:S02]  /*0cd0*/  LEA R7, R12, R7, 0x2 ;  /* 0x000000070c077211 */ /* 0x000fe400078e10ff */
[C---:B------:R-:W-:Y:S02]  /*0ce0*/  LEA R10, R13.reuse, R10, 0x2 ;  /* 0x0000000a0d0a7211 */ /* 0x040fe400078e10ff */
[----:B------:R-:W-:Y:S02]  /*0cf0*/  PLOP3.LUT P0, PT, PT, PT, PT, 0x8, 0x80 ;  /* 0x000000000080781c */ /* 0x000fe40003f0e170 */
[----:B------:R-:W-:Y:S02]  /*0d00*/  IADD3 R4, PT, PT, R4, 0x8, RZ ;  /* 0x0000000804047810 */ /* 0x000fe40007ffe0ff */
[----:B------:R-:W-:Y:S02]  /*0d10*/  LEA R7, R12, R7, 0x2 ;  /* 0x000000070c077211 */ /* 0x000fe400078e10ff */
[----:B------:R-:W-:-:S02]  /*0d20*/  LEA R10, R13, R10, 0x2 ;  /* 0x0000000a0d0a7211 */ /* 0x000fc400078e10ff */
[----:B------:R-:W-:Y:S02]  /*0d30*/  LEA R6, R13, R6, 0x2 ;  /* 0x000000060d067211 */ /* 0x000fe400078e10ff */
[----:B------:R-:W-:Y:S01]  /*0d40*/  LEA R9, R12, R9, 0x2 ;  /* 0x000000090c097211 */ /* 0x000fe200078e10ff */
[----:B--2---:R-:W-:-:S04]  /*0d50*/  FFMA R24, R23, R24, R26 ;  /* 0x0000001817187223 */ /* 0x004fc8000000001a */
[----:B---3--:R-:W-:-:S04]  /*0d60*/  FFMA R21, R21, R22, R24 ;  /* 0x0000001615157223 */ /* 0x008fc80000000018 */
[----:B------:R-:W-:-:S04]  /*0d70*/  FFMA R20, R20, R17, R21 ;  /* 0x0000001114147223 */ /* 0x000fc80000000015 */
[----:B------:R-:W-:-:S07]  /*0d80*/  FFMA R22, R29, R18, R20 ;  /* 0x000000121d167223 */ /* 0x000fce0000000014 */
.L_x_15:
[----:B------:R-:W-:-:S13]  /*0d90*/  ISETP.NE.OR P0, PT, R4, RZ, P0 ;  /* 0x000000ff0400720c */ /* 0x000fda0000705670 */
[----:B------:R-:W-:Y:S05]  /*0da0*/  @!P0 BRA `(.L_x_11) ;  /* 0x0000000000748947 */ /* 0x000fea0003800000 */
.L_x_12:
[----:B------:R-:W0:Y:S08]  /*0db0*/  LDC.64 R24, c[0x0][0x388] ;  /* 0x0000e200ff187b82 */ /* 0x000e300000000a00 */
[----:B------:R-:W1:Y:S01]  /*0dc0*/  LDC.64 R26, c[0x0][0x380] ;  /* 0x0000e000ff1a7b82 */ /* 0x000e620000000a00 */
[----:B0-----:R-:W-:-:S04]  /*0dd0*/  IMAD.WIDE R24, R9, 0x4, R24 ;  /* 0x0000000409187825 */ /* 0x001fc800078e0218 */
[----:B------:R-:W-:Y:S02]  /*0de0*/  IMAD.WIDE R18, R12, 0x4, R24 ;  /* 0x000000040c127825 */ /* 0x000fe400078e0218 */
[----:B------:R-:W2:Y:S02]  /*0df0*/  LDG.E R24, desc[UR6][R24.64] ;  /* 0x0000000618187981 */ /* 0x000ea4000c1e1900 */
[----:B-1----:R-:W-:-:S04]  /*0e00*/  IMAD.WIDE R26, R6, 0x4, R26 ;  /* 0x00000004061a7825 */ /* 0x002fc800078e021a */
[C---:B------:R-:W-:Y:S02]  /*0e10*/  IMAD.WIDE R20, R13.reuse, 0x4, R26 ;  /* 0x000000040d147825 */ /* 0x040fe400078e021a */
[----:B------:R-:W2:Y:S02]  /*0e20*/  LDG.E R27, desc[UR6][R26.64] ;  /* 0x000000061a1b7981 */ /* 0x000ea4000c1e1900 */
[C---:B------:R-:W-:Y:S02]  /*0e30*/  IMAD.WIDE R16, R12.reuse, 0x4, R18 ;  /* 0x000000040c107825 */ /* 0x040fe400078e0212 */
[----:B------:R-:W3:Y:S02]  /*0e40*/  LDG.E R19, desc[UR6][R18.64] ;  /* 0x0000000612137981 */ /* 0x000ee4000c1e1900 */
[----:B------:R-:W-:Y:S02]  /*0e50*/  IMAD.WIDE R14, R13, 0x4, R20 ;  /* 0x000000040d0e7825 */ /* 0x000fe400078e0214 */
[----:B------:R-:W3:Y:S02]  /*0e60*/  LDG.E R20, desc[UR6][R20.64] ;  /* 0x0000000614147981 */ /* 0x000ee4000c1e1900 */
[----:B------:R-:W-:-:S02]  /*0e70*/  IMAD.WIDE R28, R12, 0x4, R16 ;  /* 0x000000040c1c7825 */ /* 0x000fc400078e0210 */
[----:B------:R0:W4:Y:S04]  /*0e80*/  LDG.E R11, desc[UR6][R14.64] ;  /* 0x000000060e0b7981 */ /* 0x000128000c1e1900 */
[----:B------:R-:W4:Y:S04]  /*0e90*/  LDG.E R16, desc[UR6][R16.64] ;  /* 0x0000000610107981 */ /* 0x000f28000c1e1900 */
[----:B------:R-:W5:Y:S01]  /*0ea0*/  LDG.E R28, desc[UR6][R28.64] ;  /* 0x000000061c1c7981 */ /* 0x000f62000c1e1900 */
[----:B0-----:R-:W-:-:S05]  /*0eb0*/  IMAD.WIDE R14, R13, 0x4, R14 ;  /* 0x000000040d0e7825 */ /* 0x001fca00078e020e */
[----:B------:R-:W5:Y:S01]  /*0ec0*/  LDG.E R23, desc[UR6][R14.64] ;  /* 0x000000060e177981 */ /* 0x000f62000c1e1900 */
[----:B------:R-:W-:-:S04]  /*0ed0*/  IADD3 R4, PT, PT, R4, 0x4, RZ ;  /* 0x0000000404047810 */ /* 0x000fc80007ffe0ff */
[----:B------:R-:W-:Y:S02]  /*0ee0*/  ISETP.NE.AND P0, PT, R4, RZ, PT ;  /* 0x000000ff0400720c */ /* 0x000fe40003f05270 */
[C---:B------:R-:W-:Y:S02]  /*0ef0*/  LEA R7, R12.reuse, R7, 0x2 ;  /* 0x000000070c077211 */ /* 0x040fe400078e10ff */
[C---:B------:R-:W-:Y:S02]  /*0f00*/  LEA R10, R13.reuse, R10, 0x2 ;  /* 0x0000000a0d0a7211 */ /* 0x040fe400078e10ff */
[----:B------:R-:W-:Y:S02]  /*0f10*/  LEA R6, R13, R6, 0x2 ;  /* 0x000000060d067211 */ /* 0x000fe400078e10ff */
[----:B------:R-:W-:Y:S01]  /*0f20*/  LEA R9, R12, R9, 0x2 ;  /* 0x000000090c097211 */ /* 0x000fe200078e10ff */
[----:B--2---:R-:W-:-:S04]  /*0f30*/  FFMA R27, R27, R24, R22 ;  /* 0x000000181b1b7223 */ /* 0x004fc80000000016 */
[----:B---3--:R-:W-:-:S04]  /*0f40*/  FFMA R22, R20, R19, R27 ;  /* 0x0000001314167223 */ /* 0x008fc8000000001b */
[----:B----4-:R-:W-:-:S04]  /*0f50*/  FFMA R22, R11, R16, R22 ;  /* 0x000000100b167223 */ /* 0x010fc80000000016 */
[----:B-----5:R-:W-:Y:S01]  /*0f60*/  FFMA R22, R23, R28, R22 ;  /* 0x0000001c17167223 */ /* 0x020fe20000000016 */
[----:B------:R-:W-:Y:S06]  /*0f70*/  @P0 BRA `(.L_x_12) ;  /* 0xfffffffc008c0947 */ /* 0x000fec000383ffff */
.L_x_11:
[----:B------:R-:W-:-:S13]  /*0f80*/  ISETP.NE.AND P0, PT, R8, RZ, PT ;  /* 0x000000ff0800720c */ /* 0x000fda0003f05270 */
[----:B------:R-:W-:Y:S05]  /*0f90*/  @!P0 BRA `(.L_x_10) ;  /* 0x00000000003c8947 */ /* 0x000fea0003800000 */
[----:B------:R-:W0:Y:S01]  /*0fa0*/  LDC.64 R16, c[0x0][0x380] ;  /* 0x0000e000ff107b82 */ /* 0x000e220000000a00 */
[----:B------:R-:W-:Y:S02]  /*0fb0*/  IADD3 R11, PT, PT, R2, UR4, R7 ;  /* 0x00000004020b7c10 */ /* 0x000fe4000fffe007 */
[----:B------:R-:W-:Y:S02]  /*0fc0*/  IADD3 R0, PT, PT, R0, UR5, R10 ;  /* 0x0000000500007c10 */ /* 0x000fe4000fffe00a */
[----:B------:R-:W-:-:S03]  /*0fd0*/  IADD3 R2, PT, PT, -R8, RZ, RZ ;  /* 0x000000ff08027210 */ /* 0x000fc60007ffe1ff */
[----:B------:R-:W1:Y:S04]  /*0fe0*/  LDC.64 R14, c[0x0][0x388] ;  /* 0x0000e200ff0e7b82 */ /* 0x000e680000000a00 */
.L_x_16:
[----:B-1----:R-:W-:-:S04]  /*0ff0*/  IMAD.WIDE R6, R11, 0x4, R14 ;  /* 0x000000040b067825 */ /* 0x002fc800078e020e */
[----:B0-----:R-:W-:Y:S02]  /*1000*/  IMAD.WIDE R8, R0, 0x4, R16 ;  /* 0x0000000400087825 */ /* 0x001fe400078e0210 */
[----:B------:R-:W2:Y:S04]  /*1010*/  LDG.E R6, desc[UR6][R6.64] ;  /* 0x0000000606067981 */ /* 0x000ea8000c1e1900 */
[----:B------:R-:W2:Y:S01]  /*1020*/  LDG.E R9, desc[UR6][R8.64] ;  /* 0x0000000608097981 */ /* 0x000ea2000c1e1900 */
[----:B------:R-:W-:Y:S02]  /*1030*/  IADD3 R2, PT, PT, R2, 0x1, RZ ;  /* 0x0000000102027810 */ /* 0x000fe40007ffe0ff */
[----:B------:R-:W-:Y:S02]  /*1040*/  IADD3 R11, PT, PT, R11, R12, RZ ;  /* 0x0000000c0b0b7210 */ /* 0x000fe40007ffe0ff */
[----:B------:R-:W-:-:S02]  /*1050*/  ISETP.NE.AND P0, PT, R2, RZ, PT ;  /* 0x000000ff0200720c */ /* 0x000fc40003f05270 */
[----:B------:R-:W-:Y:S01]  /*1060*/  IADD3 R0, PT, PT, R0, R13, RZ ;  /* 0x0000000d00007210 */ /* 0x000fe20007ffe0ff */
[----:B--2---:R-:W-:-:S10]  /*1070*/  FFMA R22, R9, R6, R22 ;  /* 0x0000000609167223 */ /* 0x004fd40000000016 */
[----:B------:R-:W-:Y:S05]  /*1080*/  @P0 BRA `(.L_x_16) ;  /* 0xfffffffc00d80947 */ /* 0x000fea000383ffff */
.L_x_10:
[----:B------:R-:W0:Y:S01]  /*1090*/  LDC.64 R6, c[0x0][0x390] ;  /* 0x0000e400ff067b82 */ /* 0x000e220000000a00 */
[----:B------:R-:W-:-:S04]  /*10a0*/  IMAD R3, R3, R12, R5 ;  /* 0x0000000c03037224 */ /* 0x000fc800078e0205 */
[----:B0-----:R-:W-:-:S05]  /*10b0*/  IMAD.WIDE R2, R3, 0x4, R6 ;  /* 0x0000000403027825 */ /* 0x001fca00078e0206 */
[----:B------:R-:W-:Y:S01]  /*10c0*/  STG.E desc[UR6][R2.64], R22 ;  /* 0x0000001602007986 */ /* 0x000fe2000c101906 */
[----:B------:R-:W-:Y:S05]  /*10d0*/  EXIT ;  /* 0x000000000000794d */ /* 0x000fea0003800000 */
.L_x_17:
        /* <DEDUP_REMOVED lines=10> */
.L_x_27:


//--------------------- .text._Z14matrix_productPfS_S_iii --------------------------
	.section	.text._Z14matrix_productPfS_S_iii,"ax",@progbits
	.align	128
        .global         _Z14matrix_productPfS_S_iii
        .type           _Z14matrix_productPfS_S_iii,@function
        .size           _Z14matrix_productPfS_S_iii,(.L_x_28 - _Z14matrix_productPfS_S_iii)
        .other          _Z14matrix_productPfS_S_iii,@"STO_CUDA_ENTRY STV_DEFAULT"
_Z14matrix_productPfS_S_iii:
.text._Z14matrix_productPfS_S_iii:
[----:B------:R-:W-:Y:S01]  /*0000*/  LDC R1, c[0x0][0x37c] ;  /* 0x0000df00ff017b82 */ /* 0x000fe20000000800 */
[----:B------:R-:W0:Y:S01]  /*0010*/  S2R R0, SR_CTAID.Y ;  /* 0x0000000000007919 */ /* 0x000e220000002600 */
[----:B------:R-:W1:Y:S06]  /*0020*/  LDCU UR4, c[0x0][0x360] ;  /* 0x00006c00ff0477ac */ /* 0x000e6c0008000800 */
[----:B------:R-:W2:Y:S01]  /*0030*/  LDC.64 R2, c[0x0][0x398] ;  /* 0x0000e600ff027b82 */ /* 0x000ea20000000a00 */
[----:B------:R-:W0:Y:S01]  /*0040*/  S2R R5, SR_TID.Y ;  /* 0x0000000000057919 */ /* 0x000e220000002200 */
[----:B------:R-:W0:Y:S01]  /*0050*/  LDCU UR5, c[0x0][0x364] ;  /* 0x00006c80ff0577ac */ /* 0x000e220008000800 */
[----:B------:R-:W1:Y:S01]  /*0060*/  S2R R15, SR_CTAID.X ;  /* 0x00000000000f7919 */ /* 0x000e620000002500 */
[----:B------:R-:W1:Y:S01]  /*0070*/  S2R R4, SR_TID.X ;  /* 0x0000000000047919 */ /* 0x000e620000002100 */
[----:B0-----:R-:W-:-:S05]  /*0080*/  IMAD R0, R0, UR5, R5 ;  /* 0x0000000500007c24 */ /* 0x001fca000f8e0205 */
[----:B--2---:R-:W-:Y:S01]  /*0090*/  ISETP.GE.AND P0, PT, R0, R3, PT ;  /* 0x000000030000720c */ /* 0x004fe20003f06270 */
[----:B-1----:R-:W-:-:S05]  /*00a0*/  IMAD R15, R15, UR4, R4 ;  /* 0x000000040f0f7c24 */ /* 0x002fca000f8e0204 */
[----:B------:R-:W-:-:S13]  /*00b0*/  ISETP.GE.OR P0, PT, R15, R2, P0 ;  /* 0x000000020f00720c */ /* 0x000fda0000706670 */
[----:B------:R-:W-:Y:S05]  /*00c0*/  @P0 EXIT ;  /* 0x000000000000094d */ /* 0x000fea0003800000 */
[----:B------:R-:W0:Y:S01]  /*00d0*/  LDC R3, c[0x0][0x3a0] ;  /* 0x0000e800ff037b82 */ /* 0x000e220000000800 */
[----:B------:R-:W1:Y:S01]  /*00e0*/  LDCU.64 UR4, c[0x0][0x358] ;  /* 0x00006b00ff0477ac */ /* 0x000e620008000a00 */
[----:B------:R-:W-:Y:S01]  /*00f0*/  HFMA2 R20, -RZ, RZ, 0, 0 ;  /* 0x00000000ff147431 */ /* 0x000fe200000001ff */
[----:B0-----:R-:W-:-:S13]  /*0100*/  ISETP.GE.AND P0, PT, R3, 0x1, PT ;  /* 0x000000010300780c */ /* 0x001fda0003f06270 */
[----:B-1----:R-:W-:Y:S05]  /*0110*/  @!P0 BRA `(.L_x_18) ;  /* 0x0000000400d08947 */ /* 0x002fea0003800000 */
[C---:B------:R-:W-:Y:S01]  /*0120*/  ISETP.GE.U32.AND P1, PT, R3.reuse, 0x8, PT ;  /* 0x000000080300780c */ /* 0x040fe20003f26070 */
[----:B------:R-:W-:Y:S01]  /*0130*/  IMAD R14, R0, R3, RZ ;  /* 0x00000003000e7224 */ /* 0x000fe200078e02ff */
[----:B------:R-:W-:Y:S02]  /*0140*/  LOP3.LUT R26, R3, 0x7, RZ, 0xc0, !PT ;  /* 0x00000007031a7812 */ /* 0x000fe400078ec0ff */
[----:B------:R-:W-:Y:S02]  /*0150*/  CS2R R20, SRZ ;  /* 0x0000000000147805 */ /* 0x000fe4000001ff00 */
[----:B------:R-:W-:Y:S02]  /*0160*/  MOV R19, R15 ;  /* 0x0000000f00137202 */ /* 0x000fe40000000f00 */
[----:B------:R-:W-:Y:S02]  /*0170*/  ISETP.NE.AND P0, PT, R26, RZ, PT ;  /* 0x000000ff1a00720c */ /* 0x000fe40003f05270 */
[----:B------:R-:W-:-:S03]  /*0180*/  SHF.R.S32.HI R23, RZ, 0x1f, R14 ;  /* 0x0000001fff177819 */ /* 0x000fc6000001140e */
[----:B------:R-:W-:Y:S08]  /*0190*/  @!P1 BRA `(.L_x_19) ;  /* 0x0000000000c49947 */ /* 0x000ff00003800000 */
[----:B------:R-:W0:Y:S01]  /*01a0*/  LDCU.64 UR6, c[0x0][0x380] ;  /* 0x00007000ff0677ac */ /* 0x000e220008000a00 */
[----:B------:R-:W-:Y:S01]  /*01b0*/  LOP3.LUT R21, R3, 0x7ffffff8, RZ, 0xc0, !PT ;  /* 0x7ffffff803157812 */ /* 0x000fe200078ec0ff */
[----:B------:R-:W-:Y:S01]  /*01c0*/  IMAD.MOV.U32 R20, RZ, RZ, RZ ;  /* 0x000000ffff147224 */ /* 0x000fe200078e00ff */
[----:B------:R-:W-:Y:S02]  /*01d0*/  MOV R19, R15 ;  /* 0x0000000f00137202 */ /* 0x000fe40000000f00 */
[----:B------:R-:W-:Y:S02]  /*01e0*/  IADD3 R18, PT, PT, -R21, RZ, RZ ;  /* 0x000000ff15127210 */ /* 0x000fe40007ffe1ff */
[----:B0-----:R-:W-:-:S04]  /*01f0*/  LEA R6, P1, R14, UR6, 0x2 ;  /* 0x000000060e067c11 */ /* 0x001fc8000f8210ff */
[----:B------:R-:W-:Y:S02]  /*0200*/  IADD3 R6, P2, PT, R6, 0x10, RZ ;  /* 0x0000001006067810 */ /* 0x000fe40007f5e0ff */
[----:B------:R-:W-:-:S05]  /*0210*/  LEA.HI.X R5, R14, UR7, R23, 0x2, P1 ;  /* 0x000000070e057c11 */ /* 0x000fca00088f1417 */
[----:B------:R-:W-:-:S07]  /*0220*/  IMAD.X R5, RZ, RZ, R5, P2 ;  /* 0x000000ffff057224 */ /* 0x000fce00010e0605 */
.L_x_20:
[----:B------:R-:W0:Y:S01]  /*0230*/  LDC.64 R24, c[0x0][0x388] ;  /* 0x0000e200ff187b82 */ /* 0x000e220000000a00 */
[----:B------:R-:W-:-:S05]  /*0240*/  MOV R4, R6 ;  /* 0x0000000600047202 */ /* 0x000fca0000000f00 */
[----:B------:R-:W2:Y:S04]  /*0250*/  LDG.E R27, desc[UR4][R4.64+-0x10] ;  /* 0xfffff004041b7981 */ /* 0x000ea8000c1e1900 */
[----:B------:R-:W3:Y:S01]  /*0260*/  LDG.E R22, desc[UR4][R4.64+-0xc] ;  /* 0xfffff40404167981 */ /* 0x000ee2000c1e1900 */
[----:B0-----:R-:W-:-:S05]  /*0270*/  IMAD.WIDE R24, R19, 0x4, R24 ;  /* 0x0000000413187825 */ /* 0x001fca00078e0218 */
[----:B------:R-:W2:Y:S01]  /*0280*/  LDG.E R28, desc[UR4][R24.64] ;  /* 0x00000004181c7981 */ /* 0x000ea2000c1e1900 */
[----:B------:R-:W-:-:S05]  /*0290*/  IMAD.WIDE R16, R2, 0x4, R24 ;  /* 0x0000000402107825 */ /* 0x000fca00078e0218 */
[----:B------:R0:W3:Y:S01]  /*02a0*/  LDG.E R29, desc[UR4][R16.64] ;  /* 0x00000004101d7981 */ /* 0x0000e2000c1e1900 */
[----:B------:R-:W-:-:S03]  /*02b0*/  IMAD.WIDE R8, R2, 0x4, R16 ;  /* 0x0000000402087825 */ /* 0x000fc600078e0210 */
[----:B------:R-:W4:Y:S01]  /*02c0*/  LDG.E R25, desc[UR4][R4.64+-0x4] ;  /* 0xfffffc0404197981 */ /* 0x000f22000c1e1900 */
[----:B------:R-:W-:-:S03]  /*02d0*/  IMAD.WIDE R10, R2, 0x4, R8 ;  /* 0x00000004020a7825 */ /* 0x000fc600078e0208 */
[----:B------:R-:W5:Y:S01]  /*02e0*/  LDG.E R8, desc[UR4][R8.64] ;  /* 0x0000000408087981 */ /* 0x000f62000c1e1900 */
[----:B------:R-:W-:-:S03]  /*02f0*/  IMAD.WIDE R6, R2, 0x4, R10 ;  /* 0x0000000402067825 */ /* 0x000fc600078e020a */
[----:B------:R1:W4:Y:S04]  /*0300*/  LDG.E R24, desc[UR4][R10.64] ;  /* 0x000000040a187981 */ /* 0x000328000c1e1900 */
[----:B------:R-:W5:Y:S01]  /*0310*/  LDG.E R9, desc[UR4][R4.64+-0x8] ;  /* 0xfffff80404097981 */ /* 0x000f62000c1e1900 */
[----:B------:R-:W-:-:S03]  /*0320*/  IMAD.WIDE R12, R2, 0x4, R6 ;  /* 0x00000004020c7825 */ /* 0x000fc600078e0206 */
[----:B------:R-:W4:Y:S01]  /*0330*/  LDG.E R6, desc[UR4][R6.64] ;  /* 0x0000000406067981 */ /* 0x000f22000c1e1900 */
[----:B0-----:R-:W-:-:S03]  /*0340*/  IMAD.WIDE R16, R2, 0x4, R12 ;  /* 0x0000000402107825 */ /* 0x001fc600078e020c */
[----:B------:R-:W4:Y:S01]  /*0350*/  LDG.E R12, desc[UR4][R12.64] ;  /* 0x000000040c0c7981 */ /* 0x000f22000c1e1900 */
[----:B-1----:R-:W-:-:S03]  /*0360*/  IMAD.WIDE R10, R2, 0x4, R16 ;  /* 0x00000004020a7825 */ /* 0x002fc600078e0210 */
[----:B------:R0:W4:Y:S04]  /*0370*/  LDG.E R7, desc[UR4][R4.64+0xc] ;  /* 0x00000c0404077981 */ /* 0x000128000c1e1900 */
[----:B------:R-:W4:Y:S01]  /*0380*/  LDG.E R10, desc[UR4][R10.64] ;  /* 0x000000040a0a7981 */ /* 0x000f22000c1e1900 */
[----:B--2---:R-:W-:-:S03]  /*0390*/  FFMA R28, R27, R28, R20 ;  /* 0x0000001c1b1c7223 */ /* 0x004fc60000000014 */
[----:B------:R-:W2:Y:S01]  /*03a0*/  LDG.E R27, desc[UR4][R4.64] ;  /* 0x00000004041b7981 */ /* 0x000ea2000c1e1900 */
[----:B---3--:R-:W-:-:S03]  /*03b0*/  FFMA R28, R22, R29, R28 ;  /* 0x0000001d161c7223 */ /* 0x008fc6000000001c */
[----:B------:R-:W3:Y:S04]  /*03c0*/  LDG.E R20, desc[UR4][R16.64] ;  /* 0x0000000410147981 */ /* 0x000ee8000c1e1900 */
[----:B------:R-:W3:Y:S04]  /*03d0*/  LDG.E R29, desc[UR4][R4.64+0x4] ;  /* 0x00000404041d7981 */ /* 0x000ee8000c1e1900 */
[----:B------:R-:W3:Y:S01]  /*03e0*/  LDG.E R22, desc[UR4][R4.64+0x8] ;  /* 0x0000080404167981 */ /* 0x000ee2000c1e1900 */
[----:B------:R-:W-:-:S04]  /*03f0*/  IADD3 R18, PT, PT, R18, 0x8, RZ ;  /* 0x0000000812127810 */ /* 0x000fc80007ffe0ff */
[----:B------:R-:W-:Y:S01]  /*0400*/  ISETP.NE.AND P1, PT, R18, RZ, PT ;  /* 0x000000ff1200720c */ /* 0x000fe20003f25270 */
[----:B-----5:R-:W-:-:S04]  /*0410*/  FFMA R8, R9, R8, R28 ;  /* 0x0000000809087223 */ /* 0x020fc8000000001c */
[----:B----4-:R-:W-:Y:S01]  /*0420*/  FFMA R8, R25, R24, R8 ;  /* 0x0000001819087223 */ /* 0x010fe20000000008 */
[----:B------:R-:W-:-:S03]  /*0430*/  LEA R19, R2, R19, 0x3 ;  /* 0x0000001302137211 */ /* 0x000fc600078e18ff */
[----:B--2---:R-:W-:-:S04]  /*0440*/  FFMA R6, R27, R6, R8 ;  /* 0x000000061b067223 */ /* 0x004fc80000000008 */
[----:B---3--:R-:W-:Y:S01]  /*0450*/  FFMA R29, R29, R12, R6 ;  /* 0x0000000c1d1d7223 */ /* 0x008fe20000000006 */
[----:B------:R-:W-:-:S03]  /*0460*/  IADD3 R6, P2, PT, R4, 0x20, RZ ;  /* 0x0000002004067810 */ /* 0x000fc60007f5e0ff */
[----:B------:R-:W-:Y:S02]  /*0470*/  FFMA R20, R22, R20, R29 ;  /* 0x0000001416147223 */ /* 0x000fe4000000001d */
[----:B0-----:R-:W-:Y:S02]  /*0480*/  IMAD.X R5, RZ, RZ, R5, P2 ;  /* 0x000000ffff057224 */ /* 0x001fe400010e0605 */
[----:B------:R-:W-:Y:S01]  /*0490*/  FFMA R20, R7, R10, R20 ;  /* 0x0000000a07147223 */ /* 0x000fe20000000014 */
[----:B------:R-:W-:Y:S06]  /*04a0*/  @P1 BRA `(.L_x_20) ;  /* 0xfffffffc00601947 */ /* 0x000fec000383ffff */
.L_x_19:
[----:B------:R-:W-:Y:S05]  /*04b0*/  @!P0 BRA `(.L_x_18) ;  /* 0x0000000000e88947 */ /* 0x000fea0003800000 */
[----:B------:R-:W-:Y:S02]  /*04c0*/  ISETP.GE.U32.AND P0, PT, R26, 0x4, PT ;  /* 0x000000041a00780c */ /* 0x000fe40003f06070 */
[----:B------:R-:W-:-:S04]  /*04d0*/  LOP3.LUT R18, R3, 0x3, RZ, 0xc0, !PT ;  /* 0x0000000303127812 */ /* 0x000fc800078ec0ff */
[----:B------:R-:W-:-:S07]  /*04e0*/  ISETP.NE.AND P1, PT, R18, RZ, PT ;  /* 0x000000ff1200720c */ /* 0x000fce0003f25270 */
[----:B------:R-:W-:Y:S06]  /*04f0*/  @!P0 BRA `(.L_x_21) ;  /* 0x0000000000608947 */ /* 0x000fec0003800000 */
[----:B------:R-:W0:Y:S01]  /*0500*/  LDC.64 R12, c[0x0][0x388] ;  /* 0x0000e200ff0c7b82 */ /* 0x000e220000000a00 */
[----:B------:R-:W1:Y:S01]  /*0510*/  LDCU.64 UR6, c[0x0][0x380] ;  /* 0x00007000ff0677ac */ /* 0x000e620008000a00 */
[----:B------:R-:W-:-:S04]  /*0520*/  IADD3 R5, P0, PT, R14, R21, RZ ;  /* 0x000000150e057210 */ /* 0x000fc80007f1e0ff */
[----:B------:R-:W-:Y:S02]  /*0530*/  IADD3.X R6, PT, PT, RZ, R23, RZ, P0, !PT ;  /* 0x00000017ff067210 */ /* 0x000fe400007fe4ff */
[----:B-1----:R-:W-:-:S04]  /*0540*/  LEA R4, P0, R5, UR6, 0x2 ;  /* 0x0000000605047c11 */ /* 0x002fc8000f8010ff */
[----:B------:R-:W-:Y:S01]  /*0550*/  LEA.HI.X R5, R5, UR7, R6, 0x2, P0 ;  /* 0x0000000705057c11 */ /* 0x000fe200080f1406 */
[----:B0-----:R-:W-:-:S04]  /*0560*/  IMAD.WIDE R12, R19, 0x4, R12 ;  /* 0x00000004130c7825 */ /* 0x001fc800078e020c */
[----:B------:R-:W2:Y:S01]  /*0570*/  LDG.E R17, desc[UR4][R4.64] ;  /* 0x0000000404117981 */ /* 0x000ea2000c1e1900 */
[----:B------:R-:W-:-:S03]  /*0580*/  IMAD.WIDE R6, R2, 0x4, R12 ;  /* 0x0000000402067825 */ /* 0x000fc600078e020c */
[----:B------:R-:W2:Y:S01]  /*0590*/  LDG.E R12, desc[UR4][R12.64] ;  /* 0x000000040c0c7981 */ /* 0x000ea2000c1e1900 */
[----:B------:R-:W-:-:S03]  /*05a0*/  IMAD.WIDE R8, R2, 0x4, R6 ;  /* 0x0000000402087825 */ /* 0x000fc600078e0206 */
[----:B------:R-:W3:Y:S04]  /*05b0*/  LDG.E R16, desc[UR4][R4.64+0x4] ;  /* 0x0000040404107981 */ /* 0x000ee8000c1e1900 */
[----:B------:R-:W3:Y:S01]  /*05c0*/  LDG.E R6, desc[UR4][R6.64] ;  /* 0x0000000406067981 */ /* 0x000ee2000c1e1900 */
[----:B------:R-:W-:-:S03]  /*05d0*/  IMAD.WIDE R10, R2, 0x4, R8 ;  /* 0x00000004020a7825 */ /* 0x000fc600078e0208 */
[----:B------:R-:W4:Y:S04]  /*05e0*/  LDG.E R22, desc[UR4][R8.64] ;  /* 0x0000000408167981 */ /* 0x000f28000c1e1900 */
[----:B------:R-:W4:Y:S04]  /*05f0*/  LDG.E R25, desc[UR4][R4.64+0x8] ;  /* 0x0000080404197981 */ /* 0x000f28000c1e1900 */
[----:B------:R-:W5:Y:S04]  /*0600*/  LDG.E R27, desc[UR4][R4.64+0xc] ;  /* 0x00000c04041b7981 */ /* 0x000f68000c1e1900 */
[----:B------:R-:W5:Y:S01]  /*0610*/  LDG.E R10, desc[UR4][R10.64] ;  /* 0x000000040a0a7981 */ /* 0x000f62000c1e1900 */
[----:B------:R-:W-:Y:S01]  /*0620*/  VIADD R21, R21, 0x4 ;  /* 0x0000000415157836 */ /* 0x000fe20000000000 */
[----:B------:R-:W-:Y:S01]  /*0630*/  LEA R19, R2, R19, 0x2 ;  /* 0x0000001302137211 */ /* 0x000fe200078e10ff */
[----:B--2---:R-:W-:-:S04]  /*0640*/  FFMA R17, R17, R12, R20 ;  /* 0x0000000c11117223 */ /* 0x004fc80000000014 */
[----:B---3--:R-:W-:-:S04]  /*0650*/  FFMA R16, R16, R6, R17 ;  /* 0x0000000610107223 */ /* 0x008fc80000000011 */
[----:B----4-:R-:W-:-:S04]  /*0660*/  FFMA R16, R25, R22, R16 ;  /* 0x0000001619107223 */ /* 0x010fc80000000010 */
[----:B-----5:R-:W-:-:S07]  /*0670*/  FFMA R20, R27, R10, R16 ;  /* 0x0000000a1b147223 */ /* 0x020fce0000000010 */
.L_x_21:
[----:B------:R-:W-:Y:S05]  /*0680*/  @!P1 BRA `(.L_x_18) ;  /* 0x0000000000749947 */ /* 0x000fea0003800000 */
[----:B------:R-:W-:Y:S02]  /*0690*/  ISETP.NE.AND P1, PT, R18, 0x1, PT ;  /* 0x000000011200780c */ /* 0x000fe40003f25270 */
[----:B------:R-:W-:-:S04]  /*06a0*/  LOP3.LUT R3, R3, 0x1, RZ, 0xc0, !PT ;  /* 0x0000000103037812 */ /* 0x000fc800078ec0ff */
[----:B------:R-:W-:-:S07]  /*06b0*/  ISETP.NE.U32.AND P0, PT, R3, 0x1, PT ;  /* 0x000000010300780c */ /* 0x000fce0003f05070 */
[----:B------:R-:W0:Y:S01]  /*06c0*/  @P1 LDC.64 R8, c[0x0][0x380] ;  /* 0x0000e000ff081b82 */ /* 0x000e220000000a00 */
[----:B------:R-:W-:Y:S02]  /*06d0*/  @P1 IADD3 R3, P2, PT, R14, R21, RZ ;  /* 0x000000150e031210 */ /* 0x000fe40007f5e0ff */
[----:B------:R-:W-:-:S03]  /*06e0*/  @P1 IADD3 R21, PT, PT, R21, 0x2, RZ ;  /* 0x0000000215151810 */ /* 0x000fc60007ffe0ff */
[----:B------:R-:W-:Y:S01]  /*06f0*/  @P1 IMAD.X R12, RZ, RZ, R23, P2 ;  /* 0x000000ffff0c1224 */ /* 0x000fe200010e0617 */
[----:B------:R-:W-:Y:S01]  /*0700*/  @!P0 IADD3 R14, P2, PT, R14, R21, RZ ;  /* 0x000000150e0e8210 */ /* 0x000fe20007f5e0ff */
[----:B------:R-:W1:Y:S08]  /*0710*/  @P1 LDC.64 R10, c[0x0][0x388] ;  /* 0x0000e200ff0a1b82 */ /* 0x000e700000000a00 */
[----:B------:R-:W2:Y:S08]  /*0720*/  @!P0 LDC.64 R6, c[0x0][0x380] ;  /* 0x0000e000ff068b82 */ /* 0x000eb00000000a00 */
[----:B------:R-:W3:Y:S01]  /*0730*/  @!P0 LDC.64 R4, c[0x0][0x388] ;  /* 0x0000e200ff048b82 */ /* 0x000ee20000000a00 */
[----:B0-----:R-:W-:-:S02]  /*0740*/  @P1 LEA R8, P3, R3, R8, 0x2 ;  /* 0x0000000803081211 */ /* 0x001fc400078610ff */
[----:B------:R-:W-:Y:S02]  /*0750*/  @!P0 IADD3.X R23, PT, PT, RZ, R23, RZ, P2, !PT ;  /* 0x00000017ff178210 */ /* 0x000fe400017fe4ff */
[----:B------:R-:W-:Y:S01]  /*0760*/  @P1 LEA.HI.X R9, R3, R9, R12, 0x2, P3 ;  /* 0x0000000903091211 */ /* 0x000fe200018f140c */
[----:B-1----:R-:W-:Y:S01]  /*0770*/  @P1 IMAD.WIDE R10, R19, 0x4, R10 ;  /* 0x00000004130a1825 */ /* 0x002fe200078e020a */
[----:B------:R-:W-:-:S03]  /*0780*/  @P1 LEA R19, R2, R19, 0x1 ;  /* 0x0000001302131211 */ /* 0x000fc600078e08ff */
[----:B------:R-:W4:Y:S01]  /*0790*/  @P1 LDG.E R3, desc[UR4][R8.64] ;  /* 0x0000000408031981 */ /* 0x000f22000c1e1900 */
[----:B------:R-:W-:-:S03]  /*07a0*/  @P1 IMAD.WIDE R12, R2, 0x4, R10 ;  /* 0x00000004020c1825 */ /* 0x000fc600078e020a */
[----:B------:R-:W4:Y:S01]  /*07b0*/  @P1 LDG.E R16, desc[UR4][R10.64] ;  /* 0x000000040a101981 */ /* 0x000f22000c1e1900 */
[----:B--2---:R-:W-:-:S04]  /*07c0*/  @!P0 LEA R6, P2, R14, R6, 0x2 ;  /* 0x000000060e068211 */ /* 0x004fc800078410ff */
[----:B------:R-:W-:Y:S01]  /*07d0*/  @!P0 LEA.HI.X R7, R14, R7, R23, 0x2, P2 ;  /* 0x000000070e078211 */ /* 0x000fe200010f1417 */
[----:B------:R-:W2:Y:S01]  /*07e0*/  @P1 LDG.E R12, desc[UR4][R12.64] ;  /* 0x000000040c0c1981 */ /* 0x000ea2000c1e1900 */
[----:B---3--:R-:W-:-:S03]  /*07f0*/  @!P0 IMAD.WIDE R4, R19, 0x4, R4 ;  /* 0x0000000413048825 */ /* 0x008fc600078e0204 */
[----:B------:R-:W2:Y:S04]  /*0800*/  @P1 LDG.E R14, desc[UR4][R8.64+0x4] ;  /* 0x00000404080e1981 */ /* 0x000ea8000c1e1900 */
[----:B------:R-:W3:Y:S04]  /*0810*/  @!P0 LDG.E R7, desc[UR4][R6.64] ;  /* 0x0000000406078981 */ /* 0x000ee8000c1e1900 */
[----:B------:R-:W3:Y:S01]  /*0820*/  @!P0 LDG.E R4, desc[UR4][R4.64] ;  /* 0x0000000404048981 */ /* 0x000ee2000c1e1900 */
[----:B----4-:R-:W-:-:S04]  /*0830*/  @P1 FFMA R3, R3, R16, R20 ;  /* 0x0000001003031223 */ /* 0x010fc80000000014 */
[----:B--2---:R-:W-:-:S04]  /*0840*/  @P1 FFMA R20, R14, R12, R3 ;  /* 0x0000000c0e141223 */ /* 0x004fc80000000003 */
[----:B---3--:R-:W-:-:S07]  /*0850*/  @!P0 FFMA R20, R7, R4, R20 ;  /* 0x0000000407148223 */ /* 0x008fce0000000014 */
.L_x_18:
[----:B------:R-:W0:Y:S01]  /*0860*/  LDC.64 R4, c[0x0][0x390] ;  /* 0x0000e400ff047b82 */ /* 0x000e220000000a00 */
[----:B------:R-:W-:-:S04]  /*0870*/  IMAD R3, R0, R2, R15 ;  /* 0x0000000200037224 */ /* 0x000fc800078e020f */
[----:B0-----:R-:W-:-:S05]  /*0880*/  IMAD.WIDE R2, R3, 0x4, R4 ;  /* 0x0000000403027825 */ /* 0x001fca00078e0204 */
[----:B------:R-:W-:Y:S01]  /*0890*/  STG.E desc[UR4][R2.64], R20 ;  /* 0x0000001402007986 */ /* 0x000fe2000c101904 */
[----:B------:R-:W-:Y:S05]  /*08a0*/  EXIT ;  /* 0x000000000000794d */ /* 0x000fea0003800000 */
.L_x_22:
        /* <DEDUP_REMOVED lines=13> */
.L_x_28:


//--------------------- .nv.shared.reserved.0     --------------------------
	.section	.nv.shared.reserved.0,"aw",@nobits
	.weak		__nv_reservedSMEM_offset_0_alias
	.size		__nv_reservedSMEM_offset_0_alias, 0, 64
	.other		__nv_reservedSMEM_offset_0_alias,@"STO_CUDA_RESERVED_SHARED STV_DEFAULT"
__nv_reservedSMEM_offset_0_alias:
	.zero		0
	.zero		64


//--------------------- .nv.constant0._Z23matrix3D_scalar_productPffii --------------------------
	.section	.nv.constant0._Z23matrix3D_scalar_productPffii,"a",@progbits
	.sectionflags	@""
	.align	4
.nv.constant0._Z23matrix3D_scalar_productPffii:
	.zero		916


//--------------------- .nv.constant0._Z21matrix_scalar_productPffii --------------------------
	.section	.nv.constant0._Z21matrix_scalar_productPffii,"a",@progbits
	.sectionflags	@""
	.align	4
.nv.constant0._Z21matrix_scalar_productPffii:
	.zero		916


//--------------------- .nv.constant0._Z18matrix_dot_productPfS_S_ii --------------------------
	.section	.nv.constant0._Z18matrix_dot_productPfS_S_ii,"a",@progbits
	.sectionflags	@""
	.align	4
.nv.constant0._Z18matrix_dot_productPfS_S_ii:
	.zero		928


//--------------------- .nv.constant0._Z24matrix_product_transposePfS_S_iii --------------------------
	.section	.nv.constant0._Z24matrix_product_transposePfS_S_iii,"a",@progbits
	.sectionflags	@""
	.align	4
.nv.constant0._Z24matrix_product_transposePfS_S_iii:
	.zero		932


//--------------------- .nv.constant0._Z24matrix_transpose_productPfS_S_iii --------------------------
	.section	.nv.constant0._Z24matrix_transpose_productPfS_S_iii,"a",@progbits
	.sectionflags	@""
	.align	4
.nv.constant0._Z24matrix_transpose_productPfS_S_iii:
	.zero		932


//--------------------- .nv.constant0._Z14matrix_productPfS_S_iii --------------------------
	.section	.nv.constant0._Z14matrix_productPfS_S_iii,"a",@progbits
	.sectionflags	@""
	.align	4
.nv.constant0._Z14matrix_productPfS_S_iii:
	.zero		932


//--------------------- SYMBOLS --------------------------

	.type		.nv.reservedSmem.offset0,@object
	.size		.nv.reservedSmem.offset0,0x4
